	.target	sm_100a

	.elftype	@"ET_EXEC"


//--------------------- .note.nv.tkinfo           --------------------------
	.section	.note.nv.tkinfo,"",@"SHT_NOTE"
	.sectionflags	@"SHF_NOTE_NV_TKINFO"
	.tkinfo
        /*0018*/ 	.word	0x00000002
        /*0030*/ 	.string	""
        /*0030*/ 	.string	"ptxas"
        /*0030*/ 	.string	"Cuda compilation tools, release 13.0, V13.0.88"
        /*0030*/ 	.string	"Build cuda_13.0.r13.0/compiler.36424714_0"
        /*0030*/ 	.string	"-arch sm_100a -m 64 "



//--------------------- .note.nv.cuinfo           --------------------------
	.section	.note.nv.cuinfo,"",@"SHT_NOTE"
	.sectionflags	@"SHF_NOTE_NV_CUINFO"
        /*0018*/ 	.short	0x0002
        /*001a*/ 	.short	0x0064
        /*001c*/ 	.short	0x0082
	.zero		2


//--------------------- .nv.info                  --------------------------
	.section	.nv.info,"",@"SHT_CUDA_INFO"
	.align	4


	//----- nvinfo : EIATTR_REGCOUNT
	.align		4
        /*0000*/ 	.byte	0x04, 0x2f
        /*0002*/ 	.short	(.L_19 - .L_18)
	.align		4
.L_18:
        /*0004*/ 	.word	index@(_ZN7cutlass13device_kernelINS_4gemm6kernel13GemmUniversalIN4cute5tupleIJiiiiEEENS1_10collective13CollectiveMmaINS1_35MainloopSm100TmaUmmaWarpSpecializedILi4ELi2ELi4ENS5_IJNS4_1CILi2EEENSA_ILi1EEESC_EEEEENS5_IJNSA_ILi128EEESF_NSA_ILi32EEEEEEaNS5_IJlSC_lEEEaSI_NS4_8TiledMMAINS4_8MMA_AtomIJNS4_21SM100_MMA_S8_2x1SM_SSIaaiLi128ELi128ELNS4_4UMMA5MajorE0ELSN_0ELNSM_8SaturateE0EEEEEENS4_6LayoutINS5_IJSC_SC_SC_EEENS5_IJNSA_ILi0EEEST_ST_EEEEENS5_IJNS4_10UnderscoreESW_SW_EEEEENS4_18SM100_TMA_2SM_LOADENS4_14ComposedLayoutINS4_7SwizzleILi1ELi4ELi3EEENS4_18smem_ptr_flag_bitsILi8EEENSR_INS5_IJNSA_ILi8EEESG_EEENS5_IJSG_SC_EEEEEEEvNS4_8identityESZ_S19_vS1A_EENS_8epilogue10collective18CollectiveEpilogueINS1C_23Sm100TmaWarpSpecializedILi2ELi2ELi32ELb0ELb0EEEJNS5_IJNSA_ILi64EEESF_SG_EEENS5_IJNSR_IS1H_SC_EENSR_INS5_IJSG_SB_EEENS5_IJSC_S1H_EEEEEEEEaSI_aSI_NS1C_6fusion15FusionCallbacksIS1G_NS1O_17LinearCombinationIaiaiLNS_15FloatRoundStyleE2EEES1I_S1N_JEEENS4_5SM1004TMEM4LOAD26SM100_TMEM_LOAD_32dp32b32xENS4_13SM90_TMA_LOADES19_NS4_39AutoVectorizingCopyWithAssumedAlignmentILi128EEENS4_14SM90_TMA_STOREES19_S20_S20_EEEvvEEEEvNT_6ParamsE)
        /*0008*/ 	.word	0x0000007a


	//----- nvinfo : EIATTR_FRAME_SIZE
	.align		4
.L_19:
        /*000c*/ 	.byte	0x04, 0x11
        /*000e*/ 	.short	(.L_21 - .L_20)
	.align		4
.L_20:
        /*0010*/ 	.word	index@($__internal_2_$__cuda_sm10x_tcgen05_guardrail_trap_unallocated_columns_being_dealloced)
        /*0014*/ 	.word	0x00000000


	//----- nvinfo : EIATTR_FRAME_SIZE
	.align		4
.L_21:
        /*0018*/ 	.byte	0x04, 0x11
        /*001a*/ 	.short	(.L_23 - .L_22)
	.align		4
.L_22:
        /*001c*/ 	.word	index@($__internal_1_$__cuda_sm10x_tcgen05_guardrail_trap_phase_invalid_during_alloc)
        /*0020*/ 	.word	0x00000000


	//----- nvinfo : EIATTR_FRAME_SIZE
	.align		4
.L_23:
        /*0024*/ 	.byte	0x04, 0x11
        /*0026*/ 	.short	(.L_25 - .L_24)
	.align		4
.L_24:
        /*0028*/ 	.word	index@($__internal_0_$__cuda_sm10x_tcgen05_guardrail_trap_col_being_dealloced_not_returned_by_alloc)
        /*002c*/ 	.word	0x00000000


	//----- nvinfo : EIATTR_FRAME_SIZE
	.align		4
.L_25:
        /*0030*/ 	.byte	0x04, 0x11
        /*0032*/ 	.short	(.L_27 - .L_26)
	.align		4
.L_26:
        /*0034*/ 	.word	index@(_ZN7cutlass13device_kernelINS_4gemm6kernel13GemmUniversalIN4cute5tupleIJiiiiEEENS1_10collective13CollectiveMmaINS1_35MainloopSm100TmaUmmaWarpSpecializedILi4ELi2ELi4ENS5_IJNS4_1CILi2EEENSA_ILi1EEESC_EEEEENS5_IJNSA_ILi128EEESF_NSA_ILi32EEEEEEaNS5_IJlSC_lEEEaSI_NS4_8TiledMMAINS4_8MMA_AtomIJNS4_21SM100_MMA_S8_2x1SM_SSIaaiLi128ELi128ELNS4_4UMMA5MajorE0ELSN_0ELNSM_8SaturateE0EEEEEENS4_6LayoutINS5_IJSC_SC_SC_EEENS5_IJNSA_ILi0EEEST_ST_EEEEENS5_IJNS4_10UnderscoreESW_SW_EEEEENS4_18SM100_TMA_2SM_LOADENS4_14ComposedLayoutINS4_7SwizzleILi1ELi4ELi3EEENS4_18smem_ptr_flag_bitsILi8EEENSR_INS5_IJNSA_ILi8EEESG_EEENS5_IJSG_SC_EEEEEEEvNS4_8identityESZ_S19_vS1A_EENS_8epilogue10collective18CollectiveEpilogueINS1C_23Sm100TmaWarpSpecializedILi2ELi2ELi32ELb0ELb0EEEJNS5_IJNSA_ILi64EEESF_SG_EEENS5_IJNSR_IS1H_SC_EENSR_INS5_IJSG_SB_EEENS5_IJSC_S1H_EEEEEEEEaSI_aSI_NS1C_6fusion15FusionCallbacksIS1G_NS1O_17LinearCombinationIaiaiLNS_15FloatRoundStyleE2EEES1I_S1N_JEEENS4_5SM1004TMEM4LOAD26SM100_TMEM_LOAD_32dp32b32xENS4_13SM90_TMA_LOADES19_NS4_39AutoVectorizingCopyWithAssumedAlignmentILi128EEENS4_14SM90_TMA_STOREES19_S20_S20_EEEvvEEEEvNT_6ParamsE)
        /*0038*/ 	.word	0x00000000


	//----- nvinfo : EIATTR_MIN_STACK_SIZE
	.align		4
.L_27:
        /*003c*/ 	.byte	0x04, 0x12
        /*003e*/ 	.short	(.L_29 - .L_28)
	.align		4
.L_28:
        /*0040*/ 	.word	index@(_ZN7cutlass13device_kernelINS_4gemm6kernel13GemmUniversalIN4cute5tupleIJiiiiEEENS1_10collective13CollectiveMmaINS1_35MainloopSm100TmaUmmaWarpSpecializedILi4ELi2ELi4ENS5_IJNS4_1CILi2EEENSA_ILi1EEESC_EEEEENS5_IJNSA_ILi128EEESF_NSA_ILi32EEEEEEaNS5_IJlSC_lEEEaSI_NS4_8TiledMMAINS4_8MMA_AtomIJNS4_21SM100_MMA_S8_2x1SM_SSIaaiLi128ELi128ELNS4_4UMMA5MajorE0ELSN_0ELNSM_8SaturateE0EEEEEENS4_6LayoutINS5_IJSC_SC_SC_EEENS5_IJNSA_ILi0EEEST_ST_EEEEENS5_IJNS4_10UnderscoreESW_SW_EEEEENS4_18SM100_TMA_2SM_LOADENS4_14ComposedLayoutINS4_7SwizzleILi1ELi4ELi3EEENS4_18smem_ptr_flag_bitsILi8EEENSR_INS5_IJNSA_ILi8EEESG_EEENS5_IJSG_SC_EEEEEEEvNS4_8identityESZ_S19_vS1A_EENS_8epilogue10collective18CollectiveEpilogueINS1C_23Sm100TmaWarpSpecializedILi2ELi2ELi32ELb0ELb0EEEJNS5_IJNSA_ILi64EEESF_SG_EEENS5_IJNSR_IS1H_SC_EENSR_INS5_IJSG_SB_EEENS5_IJSC_S1H_EEEEEEEEaSI_aSI_NS1C_6fusion15FusionCallbacksIS1G_NS1O_17LinearCombinationIaiaiLNS_15FloatRoundStyleE2EEES1I_S1N_JEEENS4_5SM1004TMEM4LOAD26SM100_TMEM_LOAD_32dp32b32xENS4_13SM90_TMA_LOADES19_NS4_39AutoVectorizingCopyWithAssumedAlignmentILi128EEENS4_14SM90_TMA_STOREES19_S20_S20_EEEvvEEEEvNT_6ParamsE)
        /*0044*/ 	.word	0x00000000
.L_29:


//--------------------- .nv.compat                --------------------------
	.section	.nv.compat,"",@"SHT_CUDA_COMPAT_INFO"
	.align	4
        /*0000*/ 	.byte	0x02, 0x09, 0x01, 0x00, 0x02, 0x02, 0x03, 0x00, 0x02, 0x05, 0x06, 0x00, 0x03, 0x07, 0x01, 0x01
        /*0010*/ 	.byte	0x02, 0x03, 0x01, 0x00, 0x02, 0x06, 0x01, 0x00, 0x04, 0x0b, 0x08, 0x00, 0x01, 0x00, 0x00, 0x00
        /*0020*/ 	.byte	0x00, 0x00, 0x00, 0x00


//--------------------- .nv.info._ZN7cutlass13device_kernelINS_4gemm6kernel13GemmUniversalIN4cute5tupleIJiiiiEEENS1_10collective13CollectiveMmaINS1_35MainloopSm100TmaUmmaWarpSpecializedILi4ELi2ELi4ENS5_IJNS4_1CILi2EEENSA_ILi1EEESC_EEEEENS5_IJNSA_ILi128EEESF_NSA_ILi32EEEEEEaNS5_IJlSC_lEEEaSI_NS4_8TiledMMAINS4_8MMA_AtomIJNS4_21SM100_MMA_S8_2x1SM_SSIaaiLi128ELi128ELNS4_4UMMA5MajorE0ELSN_0ELNSM_8SaturateE0EEEEEENS4_6LayoutINS5_IJSC_SC_SC_EEENS5_IJNSA_ILi0EEEST_ST_EEEEENS5_IJNS4_10UnderscoreESW_SW_EEEEENS4_18SM100_TMA_2SM_LOADENS4_14ComposedLayoutINS4_7SwizzleILi1ELi4ELi3EEENS4_18smem_ptr_flag_bitsILi8EEENSR_INS5_IJNSA_ILi8EEESG_EEENS5_IJSG_SC_EEEEEEEvNS4_8identityESZ_S19_vS1A_EENS_8epilogue10collective18CollectiveEpilogueINS1C_23Sm100TmaWarpSpecializedILi2ELi2ELi32ELb0ELb0EEEJNS5_IJNSA_ILi64EEESF_SG_EEENS5_IJNSR_IS1H_SC_EENSR_INS5_IJSG_SB_EEENS5_IJSC_S1H_EEEEEEEEaSI_aSI_NS1C_6fusion15FusionCallbacksIS1G_NS1O_17LinearCombinationIaiaiLNS_15FloatRoundStyleE2EEES1I_S1N_JEEENS4_5SM1004TMEM4LOAD26SM100_TMEM_LOAD_32dp32b32xENS4_13SM90_TMA_LOADES19_NS4_39AutoVectorizingCopyWithAssumedAlignmentILi128EEENS4_14SM90_TMA_STOREES19_S20_S20_EEEvvEEEEvNT_6ParamsE --------------------------
	.section	.nv.info._ZN7cutlass13device_kernelINS_4gemm6kernel13GemmUniversalIN4cute5tupleIJiiiiEEENS1_10collective13CollectiveMmaINS1_35MainloopSm100TmaUmmaWarpSpecializedILi4ELi2ELi4ENS5_IJNS4_1CILi2EEENSA_ILi1EEESC_EEEEENS5_IJNSA_ILi128EEESF_NSA_ILi32EEEEEEaNS5_IJlSC_lEEEaSI_NS4_8TiledMMAINS4_8MMA_AtomIJNS4_21SM100_MMA_S8_2x1SM_SSIaaiLi128ELi128ELNS4_4UMMA5MajorE0ELSN_0ELNSM_8SaturateE0EEEEEENS4_6LayoutINS5_IJSC_SC_SC_EEENS5_IJNSA_ILi0EEEST_ST_EEEEENS5_IJNS4_10UnderscoreESW_SW_EEEEENS4_18SM100_TMA_2SM_LOADENS4_14ComposedLayoutINS4_7SwizzleILi1ELi4ELi3EEENS4_18smem_ptr_flag_bitsILi8EEENSR_INS5_IJNSA_ILi8EEESG_EEENS5_IJSG_SC_EEEEEEEvNS4_8identityESZ_S19_vS1A_EENS_8epilogue10collective18CollectiveEpilogueINS1C_23Sm100TmaWarpSpecializedILi2ELi2ELi32ELb0ELb0EEEJNS5_IJNSA_ILi64EEESF_SG_EEENS5_IJNSR_IS1H_SC_EENSR_INS5_IJSG_SB_EEENS5_IJSC_S1H_EEEEEEEEaSI_aSI_NS1C_6fusion15FusionCallbacksIS1G_NS1O_17LinearCombinationIaiaiLNS_15FloatRoundStyleE2EEES1I_S1N_JEEENS4_5SM1004TMEM4LOAD26SM100_TMEM_LOAD_32dp32b32xENS4_13SM90_TMA_LOADES19_NS4_39AutoVectorizingCopyWithAssumedAlignmentILi128EEENS4_14SM90_TMA_STOREES19_S20_S20_EEEvvEEEEvNT_6ParamsE,"",@"SHT_CUDA_INFO"
	.sectionflags	@""
	.align	4


	//----- nvinfo : EIATTR_CUDA_API_VERSION
	.align		4
        /*0000*/ 	.byte	0x04, 0x37
        /*0002*/ 	.short	(.L_31 - .L_30)
.L_30:
        /*0004*/ 	.word	0x00000082


	//----- nvinfo : EIATTR_KPARAM_INFO
	.align		4
.L_31:
        /*0008*/ 	.byte	0x04, 0x17
        /*000a*/ 	.short	(.L_33 - .L_32)
.L_32:
        /*000c*/ 	.word	0x00000000
        /*0010*/ 	.short	0x0000
        /*0012*/ 	.short	0x0000
        /*0014*/ 	.byte	0x00, 0xf0, 0x01, 0x20


	//----- nvinfo : EIATTR_AT_ENTRY_FRAGMENTS
	.align		4
.L_33:
        /*0018*/ 	.byte	0x04, 0x4f
        /*001a*/ 	.short	(.L_35 - .L_34)


	//   ....[0]....
.L_34:
        /*001c*/ 	.word	0x00000007


	//----- nvinfo : EIATTR_RESERVED_SMEM_USED
	.align		4
.L_35:
        /*0020*/ 	.byte	0x01, 0x41
	.zero		2


	//----- nvinfo : EIATTR_SPARSE_MMA_MASK
	.align		4
        /*0024*/ 	.byte	0x03, 0x50
        /*0026*/ 	.short	0x0000


	//----- nvinfo : EIATTR_TCGEN05_2CTA_USED
	.align		4
        /*0028*/ 	.byte	0x01, 0x52
	.zero		2


	//----- nvinfo : EIATTR_MAXREG_COUNT
	.align		4
        /*002c*/ 	.byte	0x03, 0x1b
        /*002e*/ 	.short	0x00ff


	//----- nvinfo : EIATTR_NUM_BARRIERS
	.align		4
        /*0030*/ 	.byte	0x02, 0x4c
        /*0032*/ 	.byte	0x07
	.zero		1


	//----- nvinfo : EIATTR_EXTERNS
	.align		4
        /*0034*/ 	.byte	0x04, 0x0f
        /*0036*/ 	.short	(.L_37 - .L_36)


	//   ....[0]....
	.align		4
.L_36:
        /*0038*/ 	.word	index@(__assertfail)


	//----- nvinfo : EIATTR_MERCURY_ISA_VERSION
	.align		4
.L_37:
        /*003c*/ 	.byte	0x03, 0x5f
        /*003e*/ 	.short	0x0101


	//----- nvinfo : EIATTR_INT_WARP_WIDE_INSTR_OFFSETS
	.align		4
        /*0040*/ 	.byte	0x04, 0x31
        /*0042*/ 	.short	(.L_39 - .L_38)


	//   ....[0]....
.L_38:
        /*0044*/ 	.word	0x00000cd0


	//   ....[1]....
        /*0048*/ 	.word	0x00000d70


	//   ....[2]....
        /*004c*/ 	.word	0x00002090


	//   ....[3]....
        /*0050*/ 	.word	0x00003e20


	//   ....[4]....
        /*0054*/ 	.word	0x00003e40


	//   ....[5]....
        /*0058*/ 	.word	0x00003e70


	//   ....[6]....
        /*005c*/ 	.word	0x000047a0


	//   ....[7]....
        /*0060*/ 	.word	0x000047c0


	//   ....[8]....
        /*0064*/ 	.word	0x000048c0


	//   ....[9]....
        /*0068*/ 	.word	0x00004a50


	//   ....[10]....
        /*006c*/ 	.word	0x00004a60


	//   ....[11]....
        /*0070*/ 	.word	0x00004bf0


	//----- nvinfo : EIATTR_COOP_GROUP_MASK_REGIDS
	.align		4
.L_39:
        /*0074*/ 	.byte	0x04, 0x29
        /*0076*/ 	.short	(.L_41 - .L_40)


	//   ....[0]....
.L_40:
        /*0078*/ 	.word	0xffffffff


	//   ....[1]....
        /*007c*/ 	.word	0xffffffff


	//   ....[2]....
        /*0080*/ 	.word	0xffffffff


	//   ....[3]....
        /*0084*/ 	.word	0xffffffff


	//   ....[4]....
        /*0088*/ 	.word	0xffffffff


	//   ....[5]....
        /*008c*/ 	.word	0xffffffff


	//   ....[6]....
        /*0090*/ 	.word	0xffffffff


	//   ....[7]....
        /*0094*/ 	.word	0xffffffff


	//   ....[8]....
        /*0098*/ 	.word	0xffffffff


	//   ....[9]....
        /*009c*/ 	.word	0xffffffff


	//   ....[10]....
        /*00a0*/ 	.word	0xffffffff


	//   ....[11]....
        /*00a4*/ 	.word	0xffffffff


	//   ....[12]....
        /*00a8*/ 	.word	0xffffffff


	//   ....[13]....
        /*00ac*/ 	.word	0xffffffff


	//----- nvinfo : EIATTR_COOP_GROUP_INSTR_OFFSETS
	.align		4
.L_41:
        /*00b0*/ 	.byte	0x04, 0x28
        /*00b2*/ 	.short	(.L_43 - .L_42)


	//   ....[0]....
.L_42:
        /*00b4*/ 	.word	0x000000c0


	//   ....[1]....
        /*00b8*/ 	.word	0x00000500


	//   ....[2]....
        /*00bc*/ 	.word	0x00000680


	//   ....[3]....
        /*00c0*/ 	.word	0x000007d0


	//   ....[4]....
        /*00c4*/ 	.word	0x000008c0


	//   ....[5]....
        /*00c8*/ 	.word	0x00000a20


	//   ....[6]....
        /*00cc*/ 	.word	0x00000bb0


	//   ....[7]....
        /*00d0*/ 	.word	0x00000df0


	//   ....[8]....
        /*00d4*/ 	.word	0x00001f70


	//   ....[9]....
        /*00d8*/ 	.word	0x00002d50


	//   ....[10]....
        /*00dc*/ 	.word	0x00003220


	//   ....[11]....
        /*00e0*/ 	.word	0x00003250


	//   ....[12]....
        /*00e4*/ 	.word	0x00003d20


	//   ....[13]....
        /*00e8*/ 	.word	0x00003f30


	//----- nvinfo : EIATTR_VRC_CTA_INIT_COUNT
	.align		4
.L_43:
        /*00ec*/ 	.byte	0x02, 0x4a
        /*00ee*/ 	.byte	0x80
	.zero		1


	//----- nvinfo : EIATTR_SYSCALL_OFFSETS
	.align		4
        /*00f0*/ 	.byte	0x04, 0x46
        /*00f2*/ 	.short	(.L_45 - .L_44)


	//   ....[0]....
.L_44:
        /*00f4*/ 	.word	0x00005650


	//   ....[1]....
        /*00f8*/ 	.word	0x00005790


	//   ....[2]....
        /*00fc*/ 	.word	0x00005f70


	//   ....[3]....
        /*0100*/ 	.word	0x00006d70


	//----- nvinfo : EIATTR_MBARRIER_INSTR_OFFSETS
	.align		4
.L_45:
        /*0104*/ 	.byte	0x04, 0x39
        /*0106*/ 	.short	(.L_47 - .L_46)


	//   ....[0]....
.L_46:
        /*0108*/ 	.word	0x000005f0
        /*010c*/ 	.word	0x000000ff
        /*0110*/ 	.word	0x00000000
        /*0114*/ 	.short	0x0100
        /*0116*/ 	.byte	0x08
	.zero		1


	//   ....[1]....
        /*0118*/ 	.word	0x00000600
        /*011c*/ 	.word	0x000000ff
        /*0120*/ 	.word	0x00000020
        /*0124*/ 	.short	0x0100
        /*0126*/ 	.byte	0x08
	.zero		1


	//   ....[2]....
        /*0128*/ 	.word	0x00000610
        /*012c*/ 	.word	0x000000ff
        /*0130*/ 	.word	0x00000008
        /*0134*/ 	.short	0x0100
        /*0136*/ 	.byte	0x08
	.zero		1


	//   ....[3]....
        /*0138*/ 	.word	0x00000620
        /*013c*/ 	.word	0x000000ff
        /*0140*/ 	.word	0x00000028
        /*0144*/ 	.short	0x0100
        /*0146*/ 	.byte	0x08
	.zero		1


	//   ....[4]....
        /*0148*/ 	.word	0x00000630
        /*014c*/ 	.word	0x000000ff
        /*0150*/ 	.word	0x00000010
        /*0154*/ 	.short	0x0100
        /*0156*/ 	.byte	0x08
	.zero		1


	//   ....[5]....
        /*0158*/ 	.word	0x00000640
        /*015c*/ 	.word	0x000000ff
        /*0160*/ 	.word	0x00000030
        /*0164*/ 	.short	0x0100
        /*0166*/ 	.byte	0x08
	.zero		1


	//   ....[6]....
        /*0168*/ 	.word	0x00000650
        /*016c*/ 	.word	0x000000ff
        /*0170*/ 	.word	0x00000018
        /*0174*/ 	.short	0x0100
        /*0176*/ 	.byte	0x08
	.zero		1


	//   ....[7]....
        /*0178*/ 	.word	0x00000660
        /*017c*/ 	.word	0x000000ff
        /*0180*/ 	.word	0x00000038
        /*0184*/ 	.short	0x0100
        /*0186*/ 	.byte	0x08
	.zero		1


	//   ....[8]....
        /*0188*/ 	.word	0x00000780
        /*018c*/ 	.word	0x000000ff
        /*0190*/ 	.word	0x00000040
        /*0194*/ 	.short	0x0100
        /*0196*/ 	.byte	0x09
	.zero		1


	//   ....[9]....
        /*0198*/ 	.word	0x00000790
        /*019c*/ 	.word	0x000000ff
        /*01a0*/ 	.word	0x00000050
        /*01a4*/ 	.short	0x0100
        /*01a6*/ 	.byte	0x09
	.zero		1


	//   ....[10]....
        /*01a8*/ 	.word	0x000007a0
        /*01ac*/ 	.word	0x000000ff
        /*01b0*/ 	.word	0x00000048
        /*01b4*/ 	.short	0x0100
        /*01b6*/ 	.byte	0x09
	.zero		1


	//   ....[11]....
        /*01b8*/ 	.word	0x000007b0
        /*01bc*/ 	.word	0x000000ff
        /*01c0*/ 	.word	0x00000058
        /*01c4*/ 	.short	0x0100
        /*01c6*/ 	.byte	0x09
	.zero		1


	//   ....[12]....
        /*01c8*/ 	.word	0x00000890
        /*01cc*/ 	.word	0x000000ff
        /*01d0*/ 	.word	0x00000060
        /*01d4*/ 	.short	0x0100
        /*01d6*/ 	.byte	0x08
	.zero		1


	//   ....[13]....
        /*01d8*/ 	.word	0x000008a0
        /*01dc*/ 	.word	0x000000ff
        /*01e0*/ 	.word	0x00000068
        /*01e4*/ 	.short	0x0100
        /*01e6*/ 	.byte	0x08
	.zero		1


	//   ....[14]....
        /*01e8*/ 	.word	0x000009d0
        /*01ec*/ 	.word	0x000000ff
        /*01f0*/ 	.word	0x00000070
        /*01f4*/ 	.short	0x0100
        /*01f6*/ 	.byte	0x08
	.zero		1


	//   ....[15]....
        /*01f8*/ 	.word	0x000009e0
        /*01fc*/ 	.word	0x000000ff
        /*0200*/ 	.word	0x00000080
        /*0204*/ 	.short	0x0100
        /*0206*/ 	.byte	0x08
	.zero		1


	//   ....[16]....
        /*0208*/ 	.word	0x000009f0
        /*020c*/ 	.word	0x000000ff
        /*0210*/ 	.word	0x00000078
        /*0214*/ 	.short	0x0100
        /*0216*/ 	.byte	0x08
	.zero		1


	//   ....[17]....
        /*0218*/ 	.word	0x00000a00
        /*021c*/ 	.word	0x000000ff
        /*0220*/ 	.word	0x00000088
        /*0224*/ 	.short	0x0100
        /*0226*/ 	.byte	0x08
	.zero		1


	//   ....[18]....
        /*0228*/ 	.word	0x00000b20
        /*022c*/ 	.word	0x000000ff
        /*0230*/ 	.word	0x00000090
        /*0234*/ 	.short	0x0100
        /*0236*/ 	.byte	0x09
	.zero		1


	//   ....[19]....
        /*0238*/ 	.word	0x00000b30
        /*023c*/ 	.word	0x000000ff
        /*0240*/ 	.word	0x000000b0
        /*0244*/ 	.short	0x0100
        /*0246*/ 	.byte	0x09
	.zero		1


	//   ....[20]....
        /*0248*/ 	.word	0x00000b40
        /*024c*/ 	.word	0x000000ff
        /*0250*/ 	.word	0x00000098
        /*0254*/ 	.short	0x0100
        /*0256*/ 	.byte	0x09
	.zero		1


	//   ....[21]....
        /*0258*/ 	.word	0x00000b50
        /*025c*/ 	.word	0x000000ff
        /*0260*/ 	.word	0x000000b8
        /*0264*/ 	.short	0x0100
        /*0266*/ 	.byte	0x09
	.zero		1


	//   ....[22]....
        /*0268*/ 	.word	0x00000b60
        /*026c*/ 	.word	0x000000ff
        /*0270*/ 	.word	0x000000a0
        /*0274*/ 	.short	0x0100
        /*0276*/ 	.byte	0x09
	.zero		1


	//   ....[23]....
        /*0278*/ 	.word	0x00000b70
        /*027c*/ 	.word	0x000000ff
        /*0280*/ 	.word	0x000000c0
        /*0284*/ 	.short	0x0100
        /*0286*/ 	.byte	0x09
	.zero		1


	//   ....[24]....
        /*0288*/ 	.word	0x00000b80
        /*028c*/ 	.word	0x000000ff
        /*0290*/ 	.word	0x000000a8
        /*0294*/ 	.short	0x0100
        /*0296*/ 	.byte	0x09
	.zero		1


	//   ....[25]....
        /*0298*/ 	.word	0x00000b90
        /*029c*/ 	.word	0x000000ff
        /*02a0*/ 	.word	0x000000c8
        /*02a4*/ 	.short	0x0100
        /*02a6*/ 	.byte	0x09
	.zero		1


	//   ....[26]....
        /*02a8*/ 	.word	0x00000c80
        /*02ac*/ 	.word	0x000000ff
        /*02b0*/ 	.word	0x000000d0
        /*02b4*/ 	.short	0x0100
        /*02b6*/ 	.byte	0x08
	.zero		1


	//   ....[27]....
        /*02b8*/ 	.word	0x00000c90
        /*02bc*/ 	.word	0x000000ff
        /*02c0*/ 	.word	0x000000e0
        /*02c4*/ 	.short	0x0100
        /*02c6*/ 	.byte	0x08
	.zero		1


	//   ....[28]....
        /*02c8*/ 	.word	0x00000ca0
        /*02cc*/ 	.word	0x000000ff
        /*02d0*/ 	.word	0x000000d8
        /*02d4*/ 	.short	0x0100
        /*02d6*/ 	.byte	0x08
	.zero		1


	//   ....[29]....
        /*02d8*/ 	.word	0x00000cb0
        /*02dc*/ 	.word	0x000000ff
        /*02e0*/ 	.word	0x000000e8
        /*02e4*/ 	.short	0x0100
        /*02e6*/ 	.byte	0x08
	.zero		1


	//   ....[30]....
        /*02e8*/ 	.word	0x00000da0
        /*02ec*/ 	.word	0x000000ff
        /*02f0*/ 	.word	0x000000f0
        /*02f4*/ 	.short	0x0100
        /*02f6*/ 	.byte	0x07
	.zero		1


	//   ....[31]....
        /*02f8*/ 	.word	0x000017a0
        /*02fc*/ 	.word	0x00000003
        /*0300*/ 	.word	0x000000e0
        /*0304*/ 	.short	0x010a
        /*0306*/ 	.byte	0xff
	.zero		1


	//   ....[32]....
        /*0308*/ 	.word	0x000017d0
        /*030c*/ 	.word	0x00000003
        /*0310*/ 	.word	0x000000d0
        /*0314*/ 	.short	0x0101
        /*0316*/ 	.byte	0xff
	.zero		1


	//   ....[33]....
        /*0318*/ 	.word	0x000018d0
        /*031c*/ 	.word	0x000000ff
        /*0320*/ 	.word	0x00000020
        /*0324*/ 	.short	0x010a
        /*0326*/ 	.byte	0x08
	.zero		1


	//   ....[34]....
        /*0328*/ 	.word	0x00001990
        /*032c*/ 	.word	0x000000ff
        /*0330*/ 	.word	0x00000020
        /*0334*/ 	.short	0x010a
        /*0336*/ 	.byte	0x21
	.zero		1


	//   ....[35]....
        /*0338*/ 	.word	0x00001b50
        /*033c*/ 	.word	0x000000ff
        /*0340*/ 	.word	0x00000020
        /*0344*/ 	.short	0x010a
        /*0346*/ 	.byte	0x08
	.zero		1


	//   ....[36]....
        /*0348*/ 	.word	0x00001c30
        /*034c*/ 	.word	0x000000ff
        /*0350*/ 	.word	0x00000068
        /*0354*/ 	.short	0x0101
        /*0356*/ 	.byte	0x06
	.zero		1


	//   ....[37]....
        /*0358*/ 	.word	0x00001c50
        /*035c*/ 	.word	0x000000ff
        /*0360*/ 	.word	0x00000020
        /*0364*/ 	.short	0x010a
        /*0366*/ 	.byte	0x08
	.zero		1


	//   ....[38]....
        /*0368*/ 	.word	0x00001cd0
        /*036c*/ 	.word	0x000000ff
        /*0370*/ 	.word	0x00000020
        /*0374*/ 	.short	0x010a
        /*0376*/ 	.byte	0x11
	.zero		1


	//   ....[39]....
        /*0378*/ 	.word	0x00001e60
        /*037c*/ 	.word	0x000000ff
        /*0380*/ 	.word	0x00000020
        /*0384*/ 	.short	0x010a
        /*0386*/ 	.byte	0x08
	.zero		1


	//   ....[40]....
        /*0388*/ 	.word	0x00001fa0
        /*038c*/ 	.word	0x00000002
        /*0390*/ 	.word	0x00000070
        /*0394*/ 	.short	0x010a
        /*0396*/ 	.byte	0xff
	.zero		1


	//   ....[41]....
        /*0398*/ 	.word	0x00002060
        /*039c*/ 	.word	0x00000002
        /*03a0*/ 	.word	0x00000000
        /*03a4*/ 	.short	0x0101
        /*03a6*/ 	.byte	0xff
	.zero		1


	//   ....[42]....
        /*03a8*/ 	.word	0x000025c0
        /*03ac*/ 	.word	0x000000ff
        /*03b0*/ 	.word	0x00000000
        /*03b4*/ 	.short	0x010a
        /*03b6*/ 	.byte	0x04
	.zero		1


	//   ....[43]....
        /*03b8*/ 	.word	0x00002650
        /*03bc*/ 	.word	0x000000ff
        /*03c0*/ 	.word	0x00000000
        /*03c4*/ 	.short	0x010a
        /*03c6*/ 	.byte	0x04
	.zero		1


	//   ....[44]....
        /*03c8*/ 	.word	0x000026e0
        /*03cc*/ 	.word	0x000000ff
        /*03d0*/ 	.word	0x00000000
        /*03d4*/ 	.short	0x010a
        /*03d6*/ 	.byte	0x04
	.zero		1


	//   ....[45]....
        /*03d8*/ 	.word	0x00002780
        /*03dc*/ 	.word	0x00000000
        /*03e0*/ 	.word	0x00000000
        /*03e4*/ 	.short	0x010a
        /*03e6*/ 	.byte	0xff
	.zero		1


	//   ....[46]....
        /*03e8*/ 	.word	0x000028b0
        /*03ec*/ 	.word	0x00000000
        /*03f0*/ 	.word	0x000000d0
        /*03f4*/ 	.short	0x010a
        /*03f6*/ 	.byte	0xff
	.zero		1


	//   ....[47]....
        /*03f8*/ 	.word	0x00002920
        /*03fc*/ 	.word	0x00000004
        /*0400*/ 	.word	0x00000000
        /*0404*/ 	.short	0x0101
        /*0406*/ 	.byte	0xff
	.zero		1


	//   ....[48]....
        /*0408*/ 	.word	0x00002940
        /*040c*/ 	.word	0x000000ff
        /*0410*/ 	.word	0x00000080
        /*0414*/ 	.short	0x010a
        /*0416*/ 	.byte	0x05
	.zero		1


	//   ....[49]....
        /*0418*/ 	.word	0x00002a60
        /*041c*/ 	.word	0x00000000
        /*0420*/ 	.word	0x00000070
        /*0424*/ 	.short	0x010a
        /*0426*/ 	.byte	0xff
	.zero		1


	//   ....[50]....
        /*0428*/ 	.word	0x00002b60
        /*042c*/ 	.word	0x00000000
        /*0430*/ 	.word	0x00000000
        /*0434*/ 	.short	0x0101
        /*0436*/ 	.byte	0xff
	.zero		1


	//   ....[51]....
        /*0438*/ 	.word	0x00002bf0
        /*043c*/ 	.word	0x000000ff
        /*0440*/ 	.word	0x00000080
        /*0444*/ 	.short	0x0106
        /*0446*/ 	.byte	0x05
	.zero		1


	//   ....[52]....
        /*0448*/ 	.word	0x00002c10
        /*044c*/ 	.word	0x000000ff
        /*0450*/ 	.word	0x00000080
        /*0454*/ 	.short	0x010a
        /*0456*/ 	.byte	0x05
	.zero		1


	//   ....[53]....
        /*0458*/ 	.word	0x00002ca0
        /*045c*/ 	.word	0x000000ff
        /*0460*/ 	.word	0x00000080
        /*0464*/ 	.short	0x0106
        /*0466*/ 	.byte	0x04
	.zero		1


	//   ....[54]....
        /*0468*/ 	.word	0x00002ce0
        /*046c*/ 	.word	0x00000000
        /*0470*/ 	.word	0x00000080
        /*0474*/ 	.short	0x010a
        /*0476*/ 	.byte	0xff
	.zero		1


	//   ....[55]....
        /*0478*/ 	.word	0x00002f20
        /*047c*/ 	.word	0x000000ff
        /*0480*/ 	.word	0x00000008
        /*0484*/ 	.short	0x010a
        /*0486*/ 	.byte	0x06
	.zero		1


	//   ....[56]....
        /*0488*/ 	.word	0x00002f40
        /*048c*/ 	.word	0x000000ff
        /*0490*/ 	.word	0x00000008
        /*0494*/ 	.short	0x010a
        /*0496*/ 	.byte	0x06
	.zero		1


	//   ....[57]....
        /*0498*/ 	.word	0x000030d0
        /*049c*/ 	.word	0x000000ff
        /*04a0*/ 	.word	0x00000008
        /*04a4*/ 	.short	0x010a
        /*04a6*/ 	.byte	0x06
	.zero		1


	//   ....[58]....
        /*04a8*/ 	.word	0x000030f0
        /*04ac*/ 	.word	0x000000ff
        /*04b0*/ 	.word	0x00000008
        /*04b4*/ 	.short	0x010a
        /*04b6*/ 	.byte	0x06
	.zero		1


	//   ....[59]....
        /*04b8*/ 	.word	0x000031b0
        /*04bc*/ 	.word	0x000000ff
        /*04c0*/ 	.word	0x00000000
        /*04c4*/ 	.short	0x0101
        /*04c6*/ 	.byte	0x07
	.zero		1


	//   ....[60]....
        /*04c8*/ 	.word	0x00003490
        /*04cc*/ 	.word	0x00000000
        /*04d0*/ 	.word	0x00000070
        /*04d4*/ 	.short	0x010a
        /*04d6*/ 	.byte	0xff
	.zero		1


	//   ....[61]....
        /*04d8*/ 	.word	0x00003550
        /*04dc*/ 	.word	0x00000000
        /*04e0*/ 	.word	0x00000000
        /*04e4*/ 	.short	0x0101
        /*04e6*/ 	.byte	0xff
	.zero		1


	//   ....[62]....
        /*04e8*/ 	.word	0x00003600
        /*04ec*/ 	.word	0x000000ff
        /*04f0*/ 	.word	0x00000000
        /*04f4*/ 	.short	0x010a
        /*04f6*/ 	.byte	0x06
	.zero		1


	//   ....[63]....
        /*04f8*/ 	.word	0x00003610
        /*04fc*/ 	.word	0x000000ff
        /*0500*/ 	.word	0x000000b0
        /*0504*/ 	.short	0x010a
        /*0506*/ 	.byte	0x0b
	.zero		1


	//   ....[64]....
        /*0508*/ 	.word	0x000036d0
        /*050c*/ 	.word	0x000000ff
        /*0510*/ 	.word	0x00000000
        /*0514*/ 	.short	0x010a
        /*0516*/ 	.byte	0x09
	.zero		1


	//   ....[65]....
        /*0518*/ 	.word	0x00003810
        /*051c*/ 	.word	0x000000ff
        /*0520*/ 	.word	0x00000000
        /*0524*/ 	.short	0x010a
        /*0526*/ 	.byte	0x06
	.zero		1


	//   ....[66]....
        /*0528*/ 	.word	0x00003a10
        /*052c*/ 	.word	0x000000ff
        /*0530*/ 	.word	0x00000000
        /*0534*/ 	.short	0x010a
        /*0536*/ 	.byte	0x07
	.zero		1


	//   ....[67]....
        /*0538*/ 	.word	0x00003aa0
        /*053c*/ 	.word	0x000000ff
        /*0540*/ 	.word	0x00000000
        /*0544*/ 	.short	0x010a
        /*0546*/ 	.byte	0x07
	.zero		1


	//   ....[68]....
        /*0548*/ 	.word	0x00003b30
        /*054c*/ 	.word	0x000000ff
        /*0550*/ 	.word	0x00000000
        /*0554*/ 	.short	0x010a
        /*0556*/ 	.byte	0x07
	.zero		1


	//   ....[69]....
        /*0558*/ 	.word	0x00003bd0
        /*055c*/ 	.word	0x00000000
        /*0560*/ 	.word	0x00000000
        /*0564*/ 	.short	0x010a
        /*0566*/ 	.byte	0xff
	.zero		1


	//   ....[70]....
        /*0568*/ 	.word	0x00003c10
        /*056c*/ 	.word	0x00000000
        /*0570*/ 	.word	0x00000000
        /*0574*/ 	.short	0x010a
        /*0576*/ 	.byte	0xff
	.zero		1


	//   ....[71]....
        /*0578*/ 	.word	0x00003c80
        /*057c*/ 	.word	0x000000ff
        /*0580*/ 	.word	0x00000000
        /*0584*/ 	.short	0x0101
        /*0586*/ 	.byte	0x05
	.zero		1


	//   ....[72]....
        /*0588*/ 	.word	0x00003cc0
        /*058c*/ 	.word	0x000000ff
        /*0590*/ 	.word	0x000000f0
        /*0594*/ 	.short	0x010a
        /*0596*/ 	.byte	0x08
	.zero		1


	//   ....[73]....
        /*0598*/ 	.word	0x00003d10
        /*059c*/ 	.word	0x000000ff
        /*05a0*/ 	.word	0x00000000
        /*05a4*/ 	.short	0x0101
        /*05a6*/ 	.byte	0x05
	.zero		1


	//   ....[74]....
        /*05a8*/ 	.word	0x00004140
        /*05ac*/ 	.word	0x00000000
        /*05b0*/ 	.word	0x00000070
        /*05b4*/ 	.short	0x010a
        /*05b6*/ 	.byte	0xff
	.zero		1


	//   ....[75]....
        /*05b8*/ 	.word	0x00004200
        /*05bc*/ 	.word	0x00000000
        /*05c0*/ 	.word	0x00000000
        /*05c4*/ 	.short	0x0101
        /*05c6*/ 	.byte	0xff
	.zero		1


	//   ....[76]....
        /*05c8*/ 	.word	0x00004520
        /*05cc*/ 	.word	0x000000ff
        /*05d0*/ 	.word	0x00000068
        /*05d4*/ 	.short	0x010a
        /*05d6*/ 	.byte	0x07
	.zero		1


	//   ....[77]....
        /*05d8*/ 	.word	0x00004710
        /*05dc*/ 	.word	0x000000ff
        /*05e0*/ 	.word	0x00000050
        /*05e4*/ 	.short	0x010a
        /*05e6*/ 	.byte	0x07
	.zero		1


	//   ....[78]....
        /*05e8*/ 	.word	0x00004970
        /*05ec*/ 	.word	0x000000ff
        /*05f0*/ 	.word	0x00000040
        /*05f4*/ 	.short	0x010b
        /*05f6*/ 	.byte	0x07
	.zero		1


	//   ....[79]....
        /*05f8*/ 	.word	0x000049e0
        /*05fc*/ 	.word	0x000000ff
        /*0600*/ 	.word	0x00000000
        /*0604*/ 	.short	0x0101
        /*0606*/ 	.byte	0x0e
	.zero		1


	//   ....[80]....
        /*0608*/ 	.word	0x00004a20
        /*060c*/ 	.word	0x000000ff
        /*0610*/ 	.word	0x00000058
        /*0614*/ 	.short	0x010a
        /*0616*/ 	.byte	0x07
	.zero		1


	//   ....[81]....
        /*0618*/ 	.word	0x00004c50
        /*061c*/ 	.word	0x000000ff
        /*0620*/ 	.word	0x00000048
        /*0624*/ 	.short	0x010b
        /*0626*/ 	.byte	0x07
	.zero		1


	//   ....[82]....
        /*0628*/ 	.word	0x00004c70
        /*062c*/ 	.word	0x000000ff
        /*0630*/ 	.word	0x00000000
        /*0634*/ 	.short	0x0101
        /*0636*/ 	.byte	0x0d
	.zero		1


	//   ....[83]....
        /*0638*/ 	.word	0x00004ca0
        /*063c*/ 	.word	0x000000ff
        /*0640*/ 	.word	0x00000050
        /*0644*/ 	.short	0x010a
        /*0646*/ 	.byte	0x07
	.zero		1


	//   ....[84]....
        /*0648*/ 	.word	0x00004ce0
        /*064c*/ 	.word	0x00000000
        /*0650*/ 	.word	0x00000058
        /*0654*/ 	.short	0x010a
        /*0656*/ 	.byte	0xff
	.zero		1


	//   ....[85]....
        /*0658*/ 	.word	0x00005020
        /*065c*/ 	.word	0x00000000
        /*0660*/ 	.word	0x00000070
        /*0664*/ 	.short	0x010a
        /*0666*/ 	.byte	0xff
	.zero		1


	//   ....[86]....
        /*0668*/ 	.word	0x00005130
        /*066c*/ 	.word	0x00000000
        /*0670*/ 	.word	0x00000000
        /*0674*/ 	.short	0x0101
        /*0676*/ 	.byte	0xff
	.zero		1


	//   ....[87]....
        /*0678*/ 	.word	0x00005b40
        /*067c*/ 	.word	0x00000003
        /*0680*/ 	.word	0x00000040
        /*0684*/ 	.short	0x010a
        /*0686*/ 	.byte	0xff
	.zero		1


	//   ....[88]....
        /*0688*/ 	.word	0x00005b90
        /*068c*/ 	.word	0x0000006e
        /*0690*/ 	.word	0x00000090
        /*0694*/ 	.short	0x010a
        /*0696*/ 	.byte	0xff
	.zero		1


	//   ....[89]....
        /*0698*/ 	.word	0x00005cb0
        /*069c*/ 	.word	0x00000003
        /*06a0*/ 	.word	0x00000040
        /*06a4*/ 	.short	0x010a
        /*06a6*/ 	.byte	0xff
	.zero		1


	//   ....[90]....
        /*06a8*/ 	.word	0x00005dd0
        /*06ac*/ 	.word	0x00000000
        /*06b0*/ 	.word	0x00000000
        /*06b4*/ 	.short	0x0101
        /*06b6*/ 	.byte	0xff
	.zero		1


	//   ....[91]....
        /*06b8*/ 	.word	0x00005e50
        /*06bc*/ 	.word	0x0000006e
        /*06c0*/ 	.word	0x00000090
        /*06c4*/ 	.short	0x010a
        /*06c6*/ 	.byte	0xff
	.zero		1


	//   ....[92]....
        /*06c8*/ 	.word	0x00006a20
        /*06cc*/ 	.word	0x0000004b
        /*06d0*/ 	.word	0x00000040
        /*06d4*/ 	.short	0x010a
        /*06d6*/ 	.byte	0xff
	.zero		1


	//   ....[93]....
        /*06d8*/ 	.word	0x00006ad0
        /*06dc*/ 	.word	0x0000004b
        /*06e0*/ 	.word	0x00000040
        /*06e4*/ 	.short	0x010a
        /*06e6*/ 	.byte	0xff
	.zero		1


	//   ....[94]....
        /*06e8*/ 	.word	0x00006bf0
        /*06ec*/ 	.word	0x00000000
        /*06f0*/ 	.word	0x00000000
        /*06f4*/ 	.short	0x0101
        /*06f6*/ 	.byte	0xff
	.zero		1


	//   ....[95]....
        /*06f8*/ 	.word	0x00006eb0
        /*06fc*/ 	.word	0x0000006e
        /*0700*/ 	.word	0x00000000
        /*0704*/ 	.short	0x0101
        /*0706*/ 	.byte	0xff
	.zero		1


	//   ....[96]....
        /*0708*/ 	.word	0x00007910
        /*070c*/ 	.word	0x00000003
        /*0710*/ 	.word	0x000000e0
        /*0714*/ 	.short	0x010a
        /*0716*/ 	.byte	0xff
	.zero		1


	//   ....[97]....
        /*0718*/ 	.word	0x00007970
        /*071c*/ 	.word	0x00000002
        /*0720*/ 	.word	0x00000020
        /*0724*/ 	.short	0x010a
        /*0726*/ 	.byte	0xff
	.zero		1


	//   ....[98]....
        /*0728*/ 	.word	0x000079d0
        /*072c*/ 	.word	0x00000002
        /*0730*/ 	.word	0x00000020
        /*0734*/ 	.short	0x010a
        /*0736*/ 	.byte	0xff
	.zero		1


	//   ....[99]....
        /*0738*/ 	.word	0x00007a20
        /*073c*/ 	.word	0x00000002
        /*0740*/ 	.word	0x00000070
        /*0744*/ 	.short	0x010a
        /*0746*/ 	.byte	0xff
	.zero		1


	//   ....[100]....
        /*0748*/ 	.word	0x00007a80
        /*074c*/ 	.word	0x00000000
        /*0750*/ 	.word	0x00000000
        /*0754*/ 	.short	0x010a
        /*0756*/ 	.byte	0xff
	.zero		1


	//   ....[101]....
        /*0758*/ 	.word	0x00007ae0
        /*075c*/ 	.word	0x00000000
        /*0760*/ 	.word	0x00000000
        /*0764*/ 	.short	0x010a
        /*0766*/ 	.byte	0xff
	.zero		1


	//   ....[102]....
        /*0768*/ 	.word	0x00007b40
        /*076c*/ 	.word	0x00000000
        /*0770*/ 	.word	0x00000000
        /*0774*/ 	.short	0x010a
        /*0776*/ 	.byte	0xff
	.zero		1


	//   ....[103]....
        /*0778*/ 	.word	0x00007b90
        /*077c*/ 	.word	0x00000000
        /*0780*/ 	.word	0x000000d0
        /*0784*/ 	.short	0x010a
        /*0786*/ 	.byte	0xff
	.zero		1


	//   ....[104]....
        /*0788*/ 	.word	0x00007bf0
        /*078c*/ 	.word	0x00000000
        /*0790*/ 	.word	0x00000080
        /*0794*/ 	.short	0x010a
        /*0796*/ 	.byte	0xff
	.zero		1


	//   ....[105]....
        /*0798*/ 	.word	0x00007c40
        /*079c*/ 	.word	0x00000000
        /*07a0*/ 	.word	0x00000070
        /*07a4*/ 	.short	0x010a
        /*07a6*/ 	.byte	0xff
	.zero		1


	//   ....[106]....
        /*07a8*/ 	.word	0x00007ca0
        /*07ac*/ 	.word	0x00000000
        /*07b0*/ 	.word	0x00000080
        /*07b4*/ 	.short	0x010a
        /*07b6*/ 	.byte	0xff
	.zero		1


	//   ....[107]....
        /*07b8*/ 	.word	0x00007d00
        /*07bc*/ 	.word	0x00000004
        /*07c0*/ 	.word	0x00000008
        /*07c4*/ 	.short	0x010a
        /*07c6*/ 	.byte	0xff
	.zero		1


	//   ....[108]....
        /*07c8*/ 	.word	0x00007de0
        /*07cc*/ 	.word	0x00000002
        /*07d0*/ 	.word	0x00000008
        /*07d4*/ 	.short	0x010a
        /*07d6*/ 	.byte	0xff
	.zero		1


	//   ....[109]....
        /*07d8*/ 	.word	0x00007e30
        /*07dc*/ 	.word	0x00000000
        /*07e0*/ 	.word	0x00000070
        /*07e4*/ 	.short	0x010a
        /*07e6*/ 	.byte	0xff
	.zero		1


	//   ....[110]....
        /*07e8*/ 	.word	0x00007e90
        /*07ec*/ 	.word	0x00000000
        /*07f0*/ 	.word	0x000000b0
        /*07f4*/ 	.short	0x010a
        /*07f6*/ 	.byte	0xff
	.zero		1


	//   ....[111]....
        /*07f8*/ 	.word	0x00007ef0
        /*07fc*/ 	.word	0x00000000
        /*0800*/ 	.word	0x00000000
        /*0804*/ 	.short	0x010a
        /*0806*/ 	.byte	0xff
	.zero		1


	//   ....[112]....
        /*0808*/ 	.word	0x00007f50
        /*080c*/ 	.word	0x00000000
        /*0810*/ 	.word	0x00000000
        /*0814*/ 	.short	0x010a
        /*0816*/ 	.byte	0xff
	.zero		1


	//   ....[113]....
        /*0818*/ 	.word	0x00007fb0
        /*081c*/ 	.word	0x00000000
        /*0820*/ 	.word	0x00000000
        /*0824*/ 	.short	0x010a
        /*0826*/ 	.byte	0xff
	.zero		1


	//   ....[114]....
        /*0828*/ 	.word	0x00008010
        /*082c*/ 	.word	0x00000000
        /*0830*/ 	.word	0x00000000
        /*0834*/ 	.short	0x010a
        /*0836*/ 	.byte	0xff
	.zero		1


	//   ....[115]....
        /*0838*/ 	.word	0x00008070
        /*083c*/ 	.word	0x00000000
        /*0840*/ 	.word	0x000000f0
        /*0844*/ 	.short	0x010a
        /*0846*/ 	.byte	0xff
	.zero		1


	//   ....[116]....
        /*0848*/ 	.word	0x000080c0
        /*084c*/ 	.word	0x00000000
        /*0850*/ 	.word	0x00000070
        /*0854*/ 	.short	0x010a
        /*0856*/ 	.byte	0xff
	.zero		1


	//   ....[117]....
        /*0858*/ 	.word	0x00008120
        /*085c*/ 	.word	0x00000000
        /*0860*/ 	.word	0x00000068
        /*0864*/ 	.short	0x010a
        /*0866*/ 	.byte	0xff
	.zero		1


	//   ....[118]....
        /*0868*/ 	.word	0x00008180
        /*086c*/ 	.word	0x00000003
        /*0870*/ 	.word	0x00000050
        /*0874*/ 	.short	0x010a
        /*0876*/ 	.byte	0xff
	.zero		1


	//   ....[119]....
        /*0878*/ 	.word	0x000081e0
        /*087c*/ 	.word	0x00000003
        /*0880*/ 	.word	0x00000058
        /*0884*/ 	.short	0x010a
        /*0886*/ 	.byte	0xff
	.zero		1


	//   ....[120]....
        /*0888*/ 	.word	0x00008240
        /*088c*/ 	.word	0x00000000
        /*0890*/ 	.word	0x00000050
        /*0894*/ 	.short	0x010a
        /*0896*/ 	.byte	0xff
	.zero		1


	//   ....[121]....
        /*0898*/ 	.word	0x00008290
        /*089c*/ 	.word	0x00000000
        /*08a0*/ 	.word	0x00000070
        /*08a4*/ 	.short	0x010a
        /*08a6*/ 	.byte	0xff
	.zero		1


	//   ....[122]....
        /*08a8*/ 	.word	0x000082e0
        /*08ac*/ 	.word	0x00000003
        /*08b0*/ 	.word	0x00000040
        /*08b4*/ 	.short	0x010a
        /*08b6*/ 	.byte	0xff
	.zero		1


	//   ....[123]....
        /*08b8*/ 	.word	0x00008330
        /*08bc*/ 	.word	0x0000006e
        /*08c0*/ 	.word	0x00000090
        /*08c4*/ 	.short	0x010a
        /*08c6*/ 	.byte	0xff
	.zero		1


	//   ....[124]....
        /*08c8*/ 	.word	0x00008380
        /*08cc*/ 	.word	0x0000004b
        /*08d0*/ 	.word	0x00000040
        /*08d4*/ 	.short	0x010a
        /*08d6*/ 	.byte	0xff
	.zero		1


	//----- nvinfo : EIATTR_NUM_MBARRIERS
	.align		4
.L_47:
        /*08d8*/ 	.byte	0x03, 0x38
        /*08da*/ 	.short	0x001f


	//----- nvinfo : EIATTR_EXIT_INSTR_OFFSETS
	.align		4
        /*08dc*/ 	.byte	0x04, 0x1c
        /*08de*/ 	.short	(.L_49 - .L_48)


	//   ....[0]....
.L_48:
        /*08e0*/ 	.word	0x000027b0


	//   ....[1]....
        /*08e4*/ 	.word	0x00002cb0


	//   ....[2]....
        /*08e8*/ 	.word	0x00002d10


	//   ....[3]....
        /*08ec*/ 	.word	0x00003f40


	//   ....[4]....
        /*08f0*/ 	.word	0x00004d10


	//   ....[5]....
        /*08f4*/ 	.word	0x00004d50


	//   ....[6]....
        /*08f8*/ 	.word	0x00007900


	//----- nvinfo : EIATTR_MAX_THREADS
	.align		4
.L_49:
        /*08fc*/ 	.byte	0x04, 0x05
        /*08fe*/ 	.short	(.L_51 - .L_50)
.L_50:
        /*0900*/ 	.word	0x00000100
        /*0904*/ 	.word	0x00000001
        /*0908*/ 	.word	0x00000001


	//----- nvinfo : EIATTR_CRS_STACK_SIZE
	.align		4
.L_51:
        /*090c*/ 	.byte	0x04, 0x1e
        /*090e*/ 	.short	(.L_53 - .L_52)
.L_52:
        /*0910*/ 	.word	0x00000000


	//----- nvinfo : EIATTR_CBANK_PARAM_SIZE
	.align		4
.L_53:
        /*0914*/ 	.byte	0x03, 0x19
        /*0916*/ 	.short	0x0800


	//----- nvinfo : EIATTR_PARAM_CBANK
	.align		4
        /*0918*/ 	.byte	0x04, 0x0a
        /*091a*/ 	.short	(.L_55 - .L_54)
	.align		4
.L_54:
        /*091c*/ 	.word	index@(.nv.constant0._ZN7cutlass13device_kernelINS_4gemm6kernel13GemmUniversalIN4cute5tupleIJiiiiEEENS1_10collective13CollectiveMmaINS1_35MainloopSm100TmaUmmaWarpSpecializedILi4ELi2ELi4ENS5_IJNS4_1CILi2EEENSA_ILi1EEESC_EEEEENS5_IJNSA_ILi128EEESF_NSA_ILi32EEEEEEaNS5_IJlSC_lEEEaSI_NS4_8TiledMMAINS4_8MMA_AtomIJNS4_21SM100_MMA_S8_2x1SM_SSIaaiLi128ELi128ELNS4_4UMMA5MajorE0ELSN_0ELNSM_8SaturateE0EEEEEENS4_6LayoutINS5_IJSC_SC_SC_EEENS5_IJNSA_ILi0EEEST_ST_EEEEENS5_IJNS4_10UnderscoreESW_SW_EEEEENS4_18SM100_TMA_2SM_LOADENS4_14ComposedLayoutINS4_7SwizzleILi1ELi4ELi3EEENS4_18smem_ptr_flag_bitsILi8EEENSR_INS5_IJNSA_ILi8EEESG_EEENS5_IJSG_SC_EEEEEEEvNS4_8identityESZ_S19_vS1A_EENS_8epilogue10collective18CollectiveEpilogueINS1C_23Sm100TmaWarpSpecializedILi2ELi2ELi32ELb0ELb0EEEJNS5_IJNSA_ILi64EEESF_SG_EEENS5_IJNSR_IS1H_SC_EENSR_INS5_IJSG_SB_EEENS5_IJSC_S1H_EEEEEEEEaSI_aSI_NS1C_6fusion15FusionCallbacksIS1G_NS1O_17LinearCombinationIaiaiLNS_15FloatRoundStyleE2EEES1I_S1N_JEEENS4_5SM1004TMEM4LOAD26SM100_TMEM_LOAD_32dp32b32xENS4_13SM90_TMA_LOADES19_NS4_39AutoVectorizingCopyWithAssumedAlignmentILi128EEENS4_14SM90_TMA_STOREES19_S20_S20_EEEvvEEEEvNT_6ParamsE)
        /*0920*/ 	.short	0x0380
        /*0922*/ 	.short	0x0800


	//----- nvinfo : EIATTR_SW_WAR
	.align		4
.L_55:
        /*0924*/ 	.byte	0x04, 0x36
        /*0926*/ 	.short	(.L_57 - .L_56)
.L_56:
        /*0928*/ 	.word	0x00000008
.L_57:


//--------------------- .nv.callgraph             --------------------------
	.section	.nv.callgraph,"",@"SHT_CUDA_CALLGRAPH"
	.align	4
	.sectionentsize	8
	.align		4
        /*0000*/ 	.word	0x00000000
	.align		4
        /*0004*/ 	.word	0xffffffff
	.align		4
        /*0008*/ 	.word	index@(_ZN7cutlass13device_kernelINS_4gemm6kernel13GemmUniversalIN4cute5tupleIJiiiiEEENS1_10collective13CollectiveMmaINS1_35MainloopSm100TmaUmmaWarpSpecializedILi4ELi2ELi4ENS5_IJNS4_1CILi2EEENSA_ILi1EEESC_EEEEENS5_IJNSA_ILi128EEESF_NSA_ILi32EEEEEEaNS5_IJlSC_lEEEaSI_NS4_8TiledMMAINS4_8MMA_AtomIJNS4_21SM100_MMA_S8_2x1SM_SSIaaiLi128ELi128ELNS4_4UMMA5MajorE0ELSN_0ELNSM_8SaturateE0EEEEEENS4_6LayoutINS5_IJSC_SC_SC_EEENS5_IJNSA_ILi0EEEST_ST_EEEEENS5_IJNS4_10UnderscoreESW_SW_EEEEENS4_18SM100_TMA_2SM_LOADENS4_14ComposedLayoutINS4_7SwizzleILi1ELi4ELi3EEENS4_18smem_ptr_flag_bitsILi8EEENSR_INS5_IJNSA_ILi8EEESG_EEENS5_IJSG_SC_EEEEEEEvNS4_8identityESZ_S19_vS1A_EENS_8epilogue10collective18CollectiveEpilogueINS1C_23Sm100TmaWarpSpecializedILi2ELi2ELi32ELb0ELb0EEEJNS5_IJNSA_ILi64EEESF_SG_EEENS5_IJNSR_IS1H_SC_EENSR_INS5_IJSG_SB_EEENS5_IJSC_S1H_EEEEEEEEaSI_aSI_NS1C_6fusion15FusionCallbacksIS1G_NS1O_17LinearCombinationIaiaiLNS_15FloatRoundStyleE2EEES1I_S1N_JEEENS4_5SM1004TMEM4LOAD26SM100_TMEM_LOAD_32dp32b32xENS4_13SM90_TMA_LOADES19_NS4_39AutoVectorizingCopyWithAssumedAlignmentILi128EEENS4_14SM90_TMA_STOREES19_S20_S20_EEEvvEEEEvNT_6ParamsE)
	.align		4
        /*000c*/ 	.word	index@(__assertfail)
	.align		4
        /*0010*/ 	.word	0x00000000
	.align		4
        /*0014*/ 	.word	0xfffffffe
	.align		4
        /*0018*/ 	.word	0x00000000
	.align		4
        /*001c*/ 	.word	0xfffffffd
	.align		4
        /*0020*/ 	.word	0x00000000
	.align		4
        /*0024*/ 	.word	0xfffffffc


//--------------------- .nv.constant4             --------------------------
	.section	.nv.constant4,"a",@progbits
	.align	8
	.align		8
.nv.constant4:
        /*0000*/ 	.dword	__assertfail
	.align		8
        /*0008*/ 	.dword	__unnamed_1
	.align		8
        /*0010*/ 	.dword	__unnamed_2
	.align		8
        /*0018*/ 	.dword	_ZN40_INTERNAL_eea06cfb_4_k_cu_3445d855_113674cuda3std3__45__cpo5beginE
	.align		8
        /*0020*/ 	.dword	_ZN40_INTERNAL_eea06cfb_4_k_cu_3445d855_113674cuda3std3__45__cpo3endE
	.align		8
        /*0028*/ 	.dword	_ZN40_INTERNAL_eea06cfb_4_k_cu_3445d855_113674cuda3std3__45__cpo6cbeginE
	.align		8
        /*0030*/ 	.dword	_ZN40_INTERNAL_eea06cfb_4_k_cu_3445d855_113674cuda3std3__45__cpo4cendE
	.align		8
        /*0038*/ 	.dword	_ZN40_INTERNAL_eea06cfb_4_k_cu_3445d855_113674cuda3std3__442_GLOBAL__N__eea06cfb_4_k_cu_3445d855_113676ignoreE
	.align		8
        /*0040*/ 	.dword	_ZN40_INTERNAL_eea06cfb_4_k_cu_3445d855_113674cuda3std3__419piecewise_constructE
	.align		8
        /*0048*/ 	.dword	_ZN40_INTERNAL_eea06cfb_4_k_cu_3445d855_113674cuda3std3__48in_placeE
	.align		8
        /*0050*/ 	.dword	_ZN40_INTERNAL_eea06cfb_4_k_cu_3445d855_113674cuda3std6ranges3__45__cpo4swapE
	.align		8
        /*0058*/ 	.dword	_ZN40_INTERNAL_eea06cfb_4_k_cu_3445d855_113674cuda3std6ranges3__45__cpo9iter_moveE
	.align		8
        /*0060*/ 	.dword	_ZN40_INTERNAL_eea06cfb_4_k_cu_3445d855_113674cute7productE
	.align		8
        /*0068*/ 	.dword	_ZN40_INTERNAL_eea06cfb_4_k_cu_3445d855_113674cute1_E
	.align		8
        /*0070*/ 	.dword	$str$25
	.align		8
        /*0078*/ 	.dword	$str$26
	.align		8
        /*0080*/ 	.dword	$str$27
	.align		8
        /*0088*/ 	.dword	$str$28


//--------------------- .text._ZN7cutlass13device_kernelINS_4gemm6kernel13GemmUniversalIN4cute5tupleIJiiiiEEENS1_10collective13CollectiveMmaINS1_35MainloopSm100TmaUmmaWarpSpecializedILi4ELi2ELi4ENS5_IJNS4_1CILi2EEENSA_ILi1EEESC_EEEEENS5_IJNSA_ILi128EEESF_NSA_ILi32EEEEEEaNS5_IJlSC_lEEEaSI_NS4_8TiledMMAINS4_8MMA_AtomIJNS4_21SM100_MMA_S8_2x1SM_SSIaaiLi128ELi128ELNS4_4UMMA5MajorE0ELSN_0ELNSM_8SaturateE0EEEEEENS4_6LayoutINS5_IJSC_SC_SC_EEENS5_IJNSA_ILi0EEEST_ST_EEEEENS5_IJNS4_10UnderscoreESW_SW_EEEEENS4_18SM100_TMA_2SM_LOADENS4_14ComposedLayoutINS4_7SwizzleILi1ELi4ELi3EEENS4_18smem_ptr_flag_bitsILi8EEENSR_INS5_IJNSA_ILi8EEESG_EEENS5_IJSG_SC_EEEEEEEvNS4_8identityESZ_S19_vS1A_EENS_8epilogue10collective18CollectiveEpilogueINS1C_23Sm100TmaWarpSpecializedILi2ELi2ELi32ELb0ELb0EEEJNS5_IJNSA_ILi64EEESF_SG_EEENS5_IJNSR_IS1H_SC_EENSR_INS5_IJSG_SB_EEENS5_IJSC_S1H_EEEEEEEEaSI_aSI_NS1C_6fusion15FusionCallbacksIS1G_NS1O_17LinearCombinationIaiaiLNS_15FloatRoundStyleE2EEES1I_S1N_JEEENS4_5SM1004TMEM4LOAD26SM100_TMEM_LOAD_32dp32b32xENS4_13SM90_TMA_LOADES19_NS4_39AutoVectorizingCopyWithAssumedAlignmentILi128EEENS4_14SM90_TMA_STOREES19_S20_S20_EEEvvEEEEvNT_6ParamsE --------------------------
	.section	.text._ZN7cutlass13device_kernelINS_4gemm6kernel13GemmUniversalIN4cute5tupleIJiiiiEEENS1_10collective13CollectiveMmaINS1_35MainloopSm100TmaUmmaWarpSpecializedILi4ELi2ELi4ENS5_IJNS4_1CILi2EEENSA_ILi1EEESC_EEEEENS5_IJNSA_ILi128EEESF_NSA_ILi32EEEEEEaNS5_IJlSC_lEEEaSI_NS4_8TiledMMAINS4_8MMA_AtomIJNS4_21SM100_MMA_S8_2x1SM_SSIaaiLi128ELi128ELNS4_4UMMA5MajorE0ELSN_0ELNSM_8SaturateE0EEEEEENS4_6LayoutINS5_IJSC_SC_SC_EEENS5_IJNSA_ILi0EEEST_ST_EEEEENS5_IJNS4_10UnderscoreESW_SW_EEEEENS4_18SM100_TMA_2SM_LOADENS4_14ComposedLayoutINS4_7SwizzleILi1ELi4ELi3EEENS4_18smem_ptr_flag_bitsILi8EEENSR_INS5_IJNSA_ILi8EEESG_EEENS5_IJSG_SC_EEEEEEEvNS4_8identityESZ_S19_vS1A_EENS_8epilogue10collective18CollectiveEpilogueINS1C_23Sm100TmaWarpSpecializedILi2ELi2ELi32ELb0ELb0EEEJNS5_IJNSA_ILi64EEESF_SG_EEENS5_IJNSR_IS1H_SC_EENSR_INS5_IJSG_SB_EEENS5_IJSC_S1H_EEEEEEEEaSI_aSI_NS1C_6fusion15FusionCallbacksIS1G_NS1O_17LinearCombinationIaiaiLNS_15FloatRoundStyleE2EEES1I_S1N_JEEENS4_5SM1004TMEM4LOAD26SM100_TMEM_LOAD_32dp32b32xENS4_13SM90_TMA_LOADES19_NS4_39AutoVectorizingCopyWithAssumedAlignmentILi128EEENS4_14SM90_TMA_STOREES19_S20_S20_EEEvvEEEEvNT_6ParamsE,"ax",@progbits
	.align	128
.text._ZN7cutlass13device_kernelINS_4gemm6kernel13GemmUniversalIN4cute5tupleIJiiiiEEENS1_10collective13CollectiveMmaINS1_35MainloopSm100TmaUmmaWarpSpecializedILi4ELi2ELi4ENS5_IJNS4_1CILi2EEENSA_ILi1EEESC_EEEEENS5_IJNSA_ILi128EEESF_NSA_ILi32EEEEEEaNS5_IJlSC_lEEEaSI_NS4_8TiledMMAINS4_8MMA_AtomIJNS4_21SM100_MMA_S8_2x1SM_SSIaaiLi128ELi128ELNS4_4UMMA5MajorE0ELSN_0ELNSM_8SaturateE0EEEEEENS4_6LayoutINS5_IJSC_SC_SC_EEENS5_IJNSA_ILi0EEEST_ST_EEEEENS5_IJNS4_10UnderscoreESW_SW_EEEEENS4_18SM100_TMA_2SM_LOADENS4_14ComposedLayoutINS4_7SwizzleILi1ELi4ELi3EEENS4_18smem_ptr_flag_bitsILi8EEENSR_INS5_IJNSA_ILi8EEESG_EEENS5_IJSG_SC_EEEEEEEvNS4_8identityESZ_S19_vS1A_EENS_8epilogue10collective18CollectiveEpilogueINS1C_23Sm100TmaWarpSpecializedILi2ELi2ELi32ELb0ELb0EEEJNS5_IJNSA_ILi64EEESF_SG_EEENS5_IJNSR_IS1H_SC_EENSR_INS5_IJSG_SB_EEENS5_IJSC_S1H_EEEEEEEEaSI_aSI_NS1C_6fusion15FusionCallbacksIS1G_NS1O_17LinearCombinationIaiaiLNS_15FloatRoundStyleE2EEES1I_S1N_JEEENS4_5SM1004TMEM4LOAD26SM100_TMEM_LOAD_32dp32b32xENS4_13SM90_TMA_LOADES19_NS4_39AutoVectorizingCopyWithAssumedAlignmentILi128EEENS4_14SM90_TMA_STOREES19_S20_S20_EEEvvEEEEvNT_6ParamsE:
        .type           _ZN7cutlass13device_kernelINS_4gemm6kernel13GemmUniversalIN4cute5tupleIJiiiiEEENS1_10collective13CollectiveMmaINS1_35MainloopSm100TmaUmmaWarpSpecializedILi4ELi2ELi4ENS5_IJNS4_1CILi2EEENSA_ILi1EEESC_EEEEENS5_IJNSA_ILi128EEESF_NSA_ILi32EEEEEEaNS5_IJlSC_lEEEaSI_NS4_8TiledMMAINS4_8MMA_AtomIJNS4_21SM100_MMA_S8_2x1SM_SSIaaiLi128ELi128ELNS4_4UMMA5MajorE0ELSN_0ELNSM_8SaturateE0EEEEEENS4_6LayoutINS5_IJSC_SC_SC_EEENS5_IJNSA_ILi0EEEST_ST_EEEEENS5_IJNS4_10UnderscoreESW_SW_EEEEENS4_18SM100_TMA_2SM_LOADENS4_14ComposedLayoutINS4_7SwizzleILi1ELi4ELi3EEENS4_18smem_ptr_flag_bitsILi8EEENSR_INS5_IJNSA_ILi8EEESG_EEENS5_IJSG_SC_EEEEEEEvNS4_8identityESZ_S19_vS1A_EENS_8epilogue10collective18CollectiveEpilogueINS1C_23Sm100TmaWarpSpecializedILi2ELi2ELi32ELb0ELb0EEEJNS5_IJNSA_ILi64EEESF_SG_EEENS5_IJNSR_IS1H_SC_EENSR_INS5_IJSG_SB_EEENS5_IJSC_S1H_EEEEEEEEaSI_aSI_NS1C_6fusion15FusionCallbacksIS1G_NS1O_17LinearCombinationIaiaiLNS_15FloatRoundStyleE2EEES1I_S1N_JEEENS4_5SM1004TMEM4LOAD26SM100_TMEM_LOAD_32dp32b32xENS4_13SM90_TMA_LOADES19_NS4_39AutoVectorizingCopyWithAssumedAlignmentILi128EEENS4_14SM90_TMA_STOREES19_S20_S20_EEEvvEEEEvNT_6ParamsE,@function
        .size           _ZN7cutlass13device_kernelINS_4gemm6kernel13GemmUniversalIN4cute5tupleIJiiiiEEENS1_10collective13CollectiveMmaINS1_35MainloopSm100TmaUmmaWarpSpecializedILi4ELi2ELi4ENS5_IJNS4_1CILi2EEENSA_ILi1EEESC_EEEEENS5_IJNSA_ILi128EEESF_NSA_ILi32EEEEEEaNS5_IJlSC_lEEEaSI_NS4_8TiledMMAINS4_8MMA_AtomIJNS4_21SM100_MMA_S8_2x1SM_SSIaaiLi128ELi128ELNS4_4UMMA5MajorE0ELSN_0ELNSM_8SaturateE0EEEEEENS4_6LayoutINS5_IJSC_SC_SC_EEENS5_IJNSA_ILi0EEEST_ST_EEEEENS5_IJNS4_10UnderscoreESW_SW_EEEEENS4_18SM100_TMA_2SM_LOADENS4_14ComposedLayoutINS4_7SwizzleILi1ELi4ELi3EEENS4_18smem_ptr_flag_bitsILi8EEENSR_INS5_IJNSA_ILi8EEESG_EEENS5_IJSG_SC_EEEEEEEvNS4_8identityESZ_S19_vS1A_EENS_8epilogue10collective18CollectiveEpilogueINS1C_23Sm100TmaWarpSpecializedILi2ELi2ELi32ELb0ELb0EEEJNS5_IJNSA_ILi64EEESF_SG_EEENS5_IJNSR_IS1H_SC_EENSR_INS5_IJSG_SB_EEENS5_IJSC_S1H_EEEEEEEEaSI_aSI_NS1C_6fusion15FusionCallbacksIS1G_NS1O_17LinearCombinationIaiaiLNS_15FloatRoundStyleE2EEES1I_S1N_JEEENS4_5SM1004TMEM4LOAD26SM100_TMEM_LOAD_32dp32b32xENS4_13SM90_TMA_LOADES19_NS4_39AutoVectorizingCopyWithAssumedAlignmentILi128EEENS4_14SM90_TMA_STOREES19_S20_S20_EEEvvEEEEvNT_6ParamsE,(.L_x_163 - _ZN7cutlass13device_kernelINS_4gemm6kernel13GemmUniversalIN4cute5tupleIJiiiiEEENS1_10collective13CollectiveMmaINS1_35MainloopSm100TmaUmmaWarpSpecializedILi4ELi2ELi4ENS5_IJNS4_1CILi2EEENSA_ILi1EEESC_EEEEENS5_IJNSA_ILi128EEESF_NSA_ILi32EEEEEEaNS5_IJlSC_lEEEaSI_NS4_8TiledMMAINS4_8MMA_AtomIJNS4_21SM100_MMA_S8_2x1SM_SSIaaiLi128ELi128ELNS4_4UMMA5MajorE0ELSN_0ELNSM_8SaturateE0EEEEEENS4_6LayoutINS5_IJSC_SC_SC_EEENS5_IJNSA_ILi0EEEST_ST_EEEEENS5_IJNS4_10UnderscoreESW_SW_EEEEENS4_18SM100_TMA_2SM_LOADENS4_14ComposedLayoutINS4_7SwizzleILi1ELi4ELi3EEENS4_18smem_ptr_flag_bitsILi8EEENSR_INS5_IJNSA_ILi8EEESG_EEENS5_IJSG_SC_EEEEEEEvNS4_8identityESZ_S19_vS1A_EENS_8epilogue10collective18CollectiveEpilogueINS1C_23Sm100TmaWarpSpecializedILi2ELi2ELi32ELb0ELb0EEEJNS5_IJNSA_ILi64EEESF_SG_EEENS5_IJNSR_IS1H_SC_EENSR_INS5_IJSG_SB_EEENS5_IJSC_S1H_EEEEEEEEaSI_aSI_NS1C_6fusion15FusionCallbacksIS1G_NS1O_17LinearCombinationIaiaiLNS_15FloatRoundStyleE2EEES1I_S1N_JEEENS4_5SM1004TMEM4LOAD26SM100_TMEM_LOAD_32dp32b32xENS4_13SM90_TMA_LOADES19_NS4_39AutoVectorizingCopyWithAssumedAlignmentILi128EEENS4_14SM90_TMA_STOREES19_S20_S20_EEEvvEEEEvNT_6ParamsE)
        .other          _ZN7cutlass13device_kernelINS_4gemm6kernel13GemmUniversalIN4cute5tupleIJiiiiEEENS1_10collective13CollectiveMmaINS1_35MainloopSm100TmaUmmaWarpSpecializedILi4ELi2ELi4ENS5_IJNS4_1CILi2EEENSA_ILi1EEESC_EEEEENS5_IJNSA_ILi128EEESF_NSA_ILi32EEEEEEaNS5_IJlSC_lEEEaSI_NS4_8TiledMMAINS4_8MMA_AtomIJNS4_21SM100_MMA_S8_2x1SM_SSIaaiLi128ELi128ELNS4_4UMMA5MajorE0ELSN_0ELNSM_8SaturateE0EEEEEENS4_6LayoutINS5_IJSC_SC_SC_EEENS5_IJNSA_ILi0EEEST_ST_EEEEENS5_IJNS4_10UnderscoreESW_SW_EEEEENS4_18SM100_TMA_2SM_LOADENS4_14ComposedLayoutINS4_7SwizzleILi1ELi4ELi3EEENS4_18smem_ptr_flag_bitsILi8EEENSR_INS5_IJNSA_ILi8EEESG_EEENS5_IJSG_SC_EEEEEEEvNS4_8identityESZ_S19_vS1A_EENS_8epilogue10collective18CollectiveEpilogueINS1C_23Sm100TmaWarpSpecializedILi2ELi2ELi32ELb0ELb0EEEJNS5_IJNSA_ILi64EEESF_SG_EEENS5_IJNSR_IS1H_SC_EENSR_INS5_IJSG_SB_EEENS5_IJSC_S1H_EEEEEEEEaSI_aSI_NS1C_6fusion15FusionCallbacksIS1G_NS1O_17LinearCombinationIaiaiLNS_15FloatRoundStyleE2EEES1I_S1N_JEEENS4_5SM1004TMEM4LOAD26SM100_TMEM_LOAD_32dp32b32xENS4_13SM90_TMA_LOADES19_NS4_39AutoVectorizingCopyWithAssumedAlignmentILi128EEENS4_14SM90_TMA_STOREES19_S20_S20_EEEvvEEEEvNT_6ParamsE,@"STO_CUDA_ENTRY STV_DEFAULT"
_ZN7cutlass13device_kernelINS_4gemm6kernel13GemmUniversalIN4cute5tupleIJiiiiEEENS1_10collective13CollectiveMmaINS1_35MainloopSm100TmaUmmaWarpSpecializedILi4ELi2ELi4ENS5_IJNS4_1CILi2EEENSA_ILi1EEESC_EEEEENS5_IJNSA_ILi128EEESF_NSA_ILi32EEEEEEaNS5_IJlSC_lEEEaSI_NS4_8TiledMMAINS4_8MMA_AtomIJNS4_21SM100_MMA_S8_2x1SM_SSIaaiLi128ELi128ELNS4_4UMMA5MajorE0ELSN_0ELNSM_8SaturateE0EEEEEENS4_6LayoutINS5_IJSC_SC_SC_EEENS5_IJNSA_ILi0EEEST_ST_EEEEENS5_IJNS4_10UnderscoreESW_SW_EEEEENS4_18SM100_TMA_2SM_LOADENS4_14ComposedLayoutINS4_7SwizzleILi1ELi4ELi3EEENS4_18smem_ptr_flag_bitsILi8EEENSR_INS5_IJNSA_ILi8EEESG_EEENS5_IJSG_SC_EEEEEEEvNS4_8identityESZ_S19_vS1A_EENS_8epilogue10collective18CollectiveEpilogueINS1C_23Sm100TmaWarpSpecializedILi2ELi2ELi32ELb0ELb0EEEJNS5_IJNSA_ILi64EEESF_SG_EEENS5_IJNSR_IS1H_SC_EENSR_INS5_IJSG_SB_EEENS5_IJSC_S1H_EEEEEEEEaSI_aSI_NS1C_6fusion15FusionCallbacksIS1G_NS1O_17LinearCombinationIaiaiLNS_15FloatRoundStyleE2EEES1I_S1N_JEEENS4_5SM1004TMEM4LOAD26SM100_TMEM_LOAD_32dp32b32xENS4_13SM90_TMA_LOADES19_NS4_39AutoVectorizingCopyWithAssumedAlignmentILi128EEENS4_14SM90_TMA_STOREES19_S20_S20_EEEvvEEEEvNT_6ParamsE:
[----:B------:R-:W1:Y:S01]  /*0000*/  LDC R1, c[0x0][0x37c] ;  /* 0x0000df00ff017b82 */ /* 0x000e620000000800 */
[----:B------:R-:W2:Y:S01]  /*0010*/  S2R R108, SR_TID.X ;  /* 0x00000000006c7919 */ /* 0x000ea20000002100 */
[----:B------:R-:W3:Y:S06]  /*0020*/  LDCU.64 UR6, c[0x0][0x890] ;  /* 0x00011200ff0677ac */ /* 0x000eec0008000a00 */
[----:B------:R-:W4:Y:S01]  /*0030*/  S2UR UR37, SR_CgaCtaId ;  /* 0x00000000002579c3 */ /* 0x000f220000008800 */
[----:B------:R-:W-:Y:S02]  /*0040*/  PRMT R91, RZ, 0x7610, R91 ;  /* 0x00007610ff5b7816 */ /* 0x000fe4000000005b */
[----:B------:R-:W-:Y:S01]  /*0050*/  ELECT P1, URZ, PT ;  /* 0x0000000000ff782f */ /* 0x000fe20003820000 */
[----:B------:R-:W1:Y:S01]  /*0060*/  LDCU.64 UR46, c[0x0][0x358] ;  /* 0x00006b00ff2e77ac */ /* 0x000e620008000a00 */
[----:B---3--:R-:W-:-:S04]  /*0070*/  UISETP.NE.U32.AND UP0, UPT, UR6, URZ, UPT ;  /* 0x000000ff0600728c */ /* 0x008fc8000bf05070 */
[----:B------:R-:W-:Y:S02]  /*0080*/  UISETP.NE.AND.EX UP0, UPT, UR7, URZ, UPT, UP0 ;  /* 0x000000ff0700728c */ /* 0x000fe4000bf05300 */
[----:B----4-:R-:W-:Y:S02]  /*0090*/  ULOP3.LUT UR5, UR37, 0x1, URZ, 0xc0, !UPT ;  /* 0x0000000125057892 */ /* 0x010fe4000f8ec0ff */
[----:B------:R-:W-:Y:S01]  /*00a0*/  ULOP3.LUT UR4, UR37, 0x1, URZ, 0x3c, !UPT ;  /* 0x0000000125047892 */ /* 0x000fe2000f8e3cff */
[----:B--2---:R-:W-:-:S05]  /*00b0*/  SHF.R.U32.HI R97, RZ, 0x5, R108 ;  /* 0x00000005ff617819 */ /* 0x004fca000001166c */
[----:B------:R-:W2:Y:S02]  /*00c0*/  SHFL.IDX PT, R0, R97, RZ, 0x1f ;  /* 0x00001fff61007589 */ /* 0x000ea400000e0000 */
[----:B--2---:R-:W-:Y:S01]  /*00d0*/  R2UR UR10, R0 ;  /* 0x00000000000a72ca */ /* 0x004fe200000e0000 */
[----:B-1----:R-:W-:-:S14]  /*00e0*/  BRA.U UP0, `(.L_x_0) ;  /* 0x00000001002c7547 */ /* 0x002fdc000b800000 */
[----:B------:R-:W1:Y:S02]  /*00f0*/  LDCU.64 UR8, c[0x0][0x888] ;  /* 0x00011100ff0877ac */ /* 0x000e640008000a00 */
[----:B-1----:R-:W-:-:S04]  /*0100*/  UISETP.NE.U32.AND UP0, UPT, UR8, URZ, UPT ;  /* 0x000000ff0800728c */ /* 0x002fc8000bf05070 */
[----:B------:R-:W-:-:S09]  /*0110*/  UISETP.NE.AND.EX UP0, UPT, UR9, URZ, UPT, UP0 ;  /* 0x000000ff0900728c */ /* 0x000fd2000bf05300 */
[----:B------:R-:W-:Y:S05]  /*0120*/  BRA.U !UP0, `(.L_x_1) ;  /* 0x0000000108107547 */ /* 0x000fea000b800000 */
[----:B------:R-:W1:Y:S02]  /*0130*/  LDC.64 R50, c[0x0][0x888] ;  /* 0x00022200ff327b82 */ /* 0x000e640000000a00 */
[----:B-1----:R1:W5:Y:S01]  /*0140*/  LDG.E R50, desc[UR46][R50.64] ;  /* 0x0000002e32327981 */ /* 0x002362000c1e1900 */
[----:B------:R-:W-:Y:S01]  /*0150*/  HFMA2 R91, -RZ, RZ, 0, 5.9604644775390625e-08 ;  /* 0x00000001ff5b7431 */ /* 0x000fe200000001ff */
[----:B------:R-:W-:Y:S05]  /*0160*/  BRA `(.L_x_0) ;  /* 0x00000000000c7947 */ /* 0x000fea0003800000 */
.L_x_1:
[----:B------:R-:W1:Y:S01]  /*0170*/  LDCU UR8, c[0x0][0x880] ;  /* 0x00011000ff0877ac */ /* 0x000e620008000800 */
[----:B------:R-:W-:Y:S01]  /*0180*/  HFMA2 R91, -RZ, RZ, 0, 5.9604644775390625e-08 ;  /* 0x00000001ff5b7431 */ /* 0x000fe200000001ff */
[----:B-1----:R-:W-:-:S07]  /*0190*/  MOV R50, UR8 ;  /* 0x0000000800327c02 */ /* 0x002fce0008000f00 */
.L_x_0:
[----:B------:R-:W2:Y:S02]  /*01a0*/  LDCU.64 UR8, c[0x0][0x8b0] ;  /* 0x00011600ff0877ac */ /* 0x000ea40008000a00 */
[----:B--2---:R-:W-:-:S04]  /*01b0*/  UISETP.NE.U32.AND UP0, UPT, UR8, URZ, UPT ;  /* 0x000000ff0800728c */ /* 0x004fc8000bf05070 */
[----:B------:R-:W-:-:S09]  /*01c0*/  UISETP.NE.AND.EX UP0, UPT, UR9, URZ, UPT, UP0 ;  /* 0x000000ff0900728c */ /* 0x000fd2000bf05300 */
[----:B------:R-:W-:Y:S05]  /*01d0*/  BRA.U UP0, `(.L_x_2) ;  /* 0x0000000100247547 */ /* 0x000fea000b800000 */
[----:B------:R-:W2:Y:S02]  /*01e0*/  LDCU.64 UR8, c[0x0][0x8a8] ;  /* 0x00011500ff0877ac */ /* 0x000ea40008000a00 */
[----:B--2---:R-:W-:-:S04]  /*01f0*/  UISETP.NE.U32.AND UP0, UPT, UR8, URZ, UPT ;  /* 0x000000ff0800728c */ /* 0x004fc8000bf05070 */
[----:B------:R-:W-:-:S09]  /*0200*/  UISETP.NE.AND.EX UP0, UPT, UR9, URZ, UPT, UP0 ;  /* 0x000000ff0900728c */ /* 0x000fd2000bf05300 */
[----:B------:R-:W-:Y:S05]  /*0210*/  BRA.U !UP0, `(.L_x_3) ;  /* 0x00000001080c7547 */ /* 0x000fea000b800000 */
[----:B------:R-:W2:Y:S02]  /*0220*/  LDC.64 R46, c[0x0][0x8a8] ;  /* 0x00022a00ff2e7b82 */ /* 0x000ea40000000a00 */
[----:B--2---:R2:W5:Y:S01]  /*0230*/  LDG.E R46, desc[UR46][R46.64] ;  /* 0x0000002e2e2e7981 */ /* 0x004562000c1e1900 */
[----:B------:R-:W-:Y:S05]  /*0240*/  BRA `(.L_x_2) ;  /* 0x0000000000087947 */ /* 0x000fea0003800000 */
.L_x_3:
[----:B------:R-:W2:Y:S02]  /*0250*/  LDCU UR8, c[0x0][0x8a0] ;  /* 0x00011400ff0877ac */ /* 0x000ea40008000800 */
[----:B--2---:R-:W-:Y:S02]  /*0260*/  MOV R46, UR8 ;  /* 0x00000008002e7c02 */ /* 0x004fe40008000f00 */
.L_x_2:
[----:B------:R-:W-:Y:S01]  /*0270*/  IMAD.U32 R0, RZ, RZ, UR10 ;  /* 0x0000000aff007e24 */ /* 0x000fe2000f8e00ff */
[----:B------:R-:W-:Y:S04]  /*0280*/  BSSY.RECONVERGENT B0, `(.L_x_4) ;  /* 0x000000c000007945 */ /* 0x000fe80003800200 */
[C---:B------:R-:W-:Y:S02]  /*0290*/  ISETP.NE.OR P2, PT, R0.reuse, 0x1, !P1 ;  /* 0x000000010000780c */ /* 0x040fe40004f45670 */
[----:B------:R-:W-:-:S11]  /*02a0*/  ISETP.NE.OR P0, PT, R0, 0x3, !P1 ;  /* 0x000000030000780c */ /* 0x000fd60004f05670 */
[----:B------:R-:W-:Y:S05]  /*02b0*/  @P2 BRA `(.L_x_5) ;  /* 0x0000000000202947 */ /* 0x000fea0003800000 */
[----:B------:R-:W3:Y:S02]  /*02c0*/  LDCU.64 UR8, c[0x0][0x348] ;  /* 0x00006900ff0877ac */ /* 0x000ee40008000a00 */
[----:B---3--:R-:W-:Y:S02]  /*02d0*/  UIADD3 UR12, UP1, UPT, UR8, 0x80, URZ ;  /* 0x00000080080c7890 */ /* 0x008fe4000ff3e0ff */
[----:B------:R-:W-:Y:S02]  /*02e0*/  UIADD3 UR8, UP0, UPT, UR8, 0x180, URZ ;  /* 0x0000018008087890 */ /* 0x000fe4000ff1e0ff */
[----:B------:R-:W-:Y:S02]  /*02f0*/  UIADD3.X UR13, UPT, UPT, URZ, UR9, URZ, UP1, !UPT ;  /* 0x00000009ff0d7290 */ /* 0x000fe40008ffe4ff */
[----:B------:R-:W-:-:S07]  /*0300*/  UIADD3.X UR9, UPT, UPT, URZ, UR9, URZ, UP0, !UPT ;  /* 0x00000009ff097290 */ /* 0x000fce00087fe4ff */
[----:B------:R3:W-:Y:S02]  /*0310*/  UTMACCTL.PF [UR12] ;  /* 0x000000000c0079b9 */ /* 0x0007e40008040000 */
[----:B------:R3:W-:Y:S02]  /*0320*/  UTMACCTL.PF [UR8] ;  /* 0x00000000080079b9 */ /* 0x0007e40008040000 */
[----:B---3--:R-:W-:Y:S01]  /*0330*/  NOP ;  /* 0x0000000000007918 */ /* 0x008fe20000000000 */
.L_x_5:
[----:B------:R-:W-:Y:S05]  /*0340*/  BSYNC.RECONVERGENT B0 ;  /* 0x0000000000007941 */ /* 0x000fea0003800200 */
.L_x_4:
[----:B------:R-:W-:Y:S04]  /*0350*/  BSSY.RECONVERGENT B0, `(.L_x_6) ;  /* 0x000000a000007945 */ /* 0x000fe80003800200 */
        /* <DEDUP_REMOVED lines=9> */
.L_x_7:
[----:B------:R-:W-:Y:S05]  /*03f0*/  BSYNC.RECONVERGENT B0 ;  /* 0x0000000000007941 */ /* 0x000fea0003800200 */
.L_x_6:
[----:B------:R-:W3:Y:S01]  /*0400*/  LDCU.64 UR8, c[0x0][0x888] ;  /* 0x00011100ff0877ac */ /* 0x000ee20008000a00 */
[----:B------:R-:W-:Y:S02]  /*0410*/  UISETP.EQ.U32.AND UP1, UPT, UR6, URZ, UPT ;  /* 0x000000ff0600728c */ /* 0x000fe4000bf22070 */
[----:B------:R-:W-:Y:S02]  /*0420*/  UPLOP3.LUT UP5, UPT, UPT, UPT, UPT, 0x80, 0x8 ;  /* 0x000000000008789c */ /* 0x000fe40003faf070 */
[----:B---3--:R-:W-:-:S04]  /*0430*/  UISETP.NE.U32.AND UP0, UPT, UR8, URZ, UPT ;  /* 0x000000ff0800728c */ /* 0x008fc8000bf05070 */
[----:B------:R-:W-:-:S04]  /*0440*/  UISETP.NE.AND.EX UP0, UPT, UR9, URZ, UPT, UP0 ;  /* 0x000000ff0900728c */ /* 0x000fc8000bf05300 */
[----:B------:R-:W-:-:S04]  /*0450*/  UISETP.EQ.OR.EX UP2, UPT, UR7, URZ, !UP0, UP1 ;  /* 0x000000ff0700728c */ /* 0x000fc8000c742710 */
[----:B------:R-:W-:-:S05]  /*0460*/  UP2UR UR50, UPR, URZ, 0x4 ;  /* 0x00000004ff327883 */ /* 0x000fca0008000000 */
[----:B------:R-:W-:Y:S07]  /*0470*/  BRA.U !UP2, `(.L_x_8) ;  /* 0x000000010a207547 */ /* 0x000fee000b800000 */
[----:B-----5:R-:W-:Y:S01]  /*0480*/  R2UR UR8, R50 ;  /* 0x00000000320872ca */ /* 0x020fe200000e0000 */
[----:B------:R-:W-:Y:S02]  /*0490*/  UISETP.NE.U32.AND UP2, UPT, UR6, URZ, UPT ;  /* 0x000000ff0600728c */ /* 0x000fe4000bf45070 */
[----:B------:R-:W-:Y:S02]  /*04a0*/  USEL UR6, URZ, 0xffffffff, UP0 ;  /* 0xffffffffff067887 */ /* 0x000fe40008000000 */
[----:B------:R-:W-:-:S08]  /*04b0*/  UISETP.NE.AND.EX UP2, UPT, UR7, URZ, UPT, UP2 ;  /* 0x000000ff0700728c */ /* 0x000fd0000bf45320 */
[----:B------:R-:W-:-:S04]  /*04c0*/  UISETP.NE.AND UP1, UPT, UR8, URZ, UPT ;  /* 0x000000ff0800728c */ /* 0x000fc8000bf25270 */
[----:B------:R-:W-:-:S04]  /*04d0*/  @!UP2 USEL UR6, URZ, 0xffffffff, UP1 ;  /* 0xffffffffff06a887 */ /* 0x000fc80008800000 */
[----:B------:R-:W-:-:S04]  /*04e0*/  ULOP3.LUT UR6, UR6, 0x1, URZ, 0xc0, !UPT ;  /* 0x0000000106067892 */ /* 0x000fc8000f8ec0ff */
[----:B------:R-:W-:-:S11]  /*04f0*/  UISETP.NE.U32.AND UP5, UPT, UR6, 0x1, UPT ;  /* 0x000000010600788c */ /* 0x000fd6000bfa5070 */
.L_x_8:
[----:B------:R-:W3:Y:S01]  /*0500*/  SHFL.IDX PT, R0, R97, RZ, 0x1f ;  /* 0x00001fff61007589 */ /* 0x000ee200000e0000 */
[----:B------:R-:W-:-:S04]  /*0510*/  UISETP.NE.AND UP1, UPT, UR10, 0x2, UPT ;  /* 0x000000020a00788c */ /* 0x000fc8000bf25270 */
[----:B------:R-:W-:Y:S02]  /*0520*/  UISETP.EQ.AND UP2, UPT, UR5, URZ, !UP1 ;  /* 0x000000ff0500728c */ /* 0x000fe4000cf42270 */
[----:B------:R-:W-:-:S04]  /*0530*/  USEL UR6, URZ, 0x1, UP1 ;  /* 0x00000001ff067887 */ /* 0x000fc80008800000 */
[----:B------:R-:W-:Y:S02]  /*0540*/  PLOP3.LUT P5, PT, P1, PT, UP2, 0x80, 0x8 ;  /* 0x000000000008781c */ /* 0x000fe40000faf028 */
[----:B---3--:R-:W-:-:S13]  /*0550*/  ISETP.NE.AND P0, PT, R0, RZ, PT ;  /* 0x000000ff0000720c */ /* 0x008fda0003f05270 */
[----:B------:R-:W-:Y:S05]  /*0560*/  @P0 BRA `(.L_x_9) ;  /* 0x0000000000440947 */ /* 0x000fea0003800000 */
[----:B------:R-:W-:Y:S01]  /*0570*/  UMOV UR8, 0x400 ;  /* 0x0000040000087882 */ /* 0x000fe20000000000 */
[----:B------:R-:W-:Y:S01]  /*0580*/  UMOV UR7, 0x1 ;  /* 0x0000000100077882 */ /* 0x000fe20000000000 */
[----:B------:R-:W-:Y:S02]  /*0590*/  ULEA UR8, UR37, UR8, 0x18 ;  /* 0x0000000825087291 */ /* 0x000fe4000f8ec0ff */
[----:B------:R-:W-:-:S04]  /*05a0*/  UIADD3 UR12, UPT, UPT, -UR7, 0x100000, URZ ;  /* 0x00100000070c7890 */ /* 0x000fc8000fffe1ff */
[----:B------:R-:W-:Y:S02]  /*05b0*/  USHF.L.U32 UR13, UR12, 0xb, URZ ;  /* 0x0000000b0c0d7899 */ /* 0x000fe400080006ff */
[----:B------:R-:W-:Y:S01]  /*05c0*/  USHF.L.U32 UR12, UR12, 0x1, URZ ;  /* 0x000000010c0c7899 */ /* 0x000fe200080006ff */
[----:B------:R-:W-:Y:S01]  /*05d0*/  ELECT P0, URZ, PT ;  /* 0x0000000000ff782f */ /* 0x000fe20003800000 */
[----:B------:R-:W3:Y:S10]  /*05e0*/  FENCE.VIEW.ASYNC.S ;  /* 0x00000000000073c6 */ /* 0x000ef40000000000 */
[----:B---3--:R3:W4:Y:S01]  /*05f0*/  SYNCS.EXCH.64 URZ, [UR8], UR12 ;  /* 0x0000000c08ff75b2 */ /* 0x0087220008000100 */
[----:B------:R3:W1:Y:S01]  /*0600*/  SYNCS.EXCH.64 URZ, [UR8+0x20], UR12 ;  /* 0x0000200c08ff75b2 */ /* 0x0006620008000100 */
[----:B------:R3:W1:Y:S01]  /*0610*/  SYNCS.EXCH.64 URZ, [UR8+0x8], UR12 ;  /* 0x0000080c08ff75b2 */ /* 0x0006620008000100 */
[----:B------:R3:W1:Y:S01]  /*0620*/  SYNCS.EXCH.64 URZ, [UR8+0x28], UR12 ;  /* 0x0000280c08ff75b2 */ /* 0x0006620008000100 */
[----:B------:R3:W1:Y:S01]  /*0630*/  SYNCS.EXCH.64 URZ, [UR8+0x10], UR12 ;  /* 0x0000100c08ff75b2 */ /* 0x0006620008000100 */
[----:B------:R3:W1:Y:S01]  /*0640*/  SYNCS.EXCH.64 URZ, [UR8+0x30], UR12 ;  /* 0x0000300c08ff75b2 */ /* 0x0006620008000100 */
[----:B------:R3:W1:Y:S01]  /*0650*/  SYNCS.EXCH.64 URZ, [UR8+0x18], UR12 ;  /* 0x0000180c08ff75b2 */ /* 0x0006620008000100 */
[----:B------:R3:W1:Y:S01]  /*0660*/  SYNCS.EXCH.64 URZ, [UR8+0x38], UR12 ;  /* 0x0000380c08ff75b2 */ /* 0x0006620008000100 */
[----:B------:R-:W-:Y:S01]  /*0670*/  NOP ;  /* 0x0000000000007918 */ /* 0x000fe20000000000 */
.L_x_9:
[----:B------:R-:W2:Y:S01]  /*0680*/  SHFL.IDX PT, R0, R97, RZ, 0x1f ;  /* 0x00001fff61007589 */ /* 0x000ea200000e0000 */
[----:B------:R-:W-:Y:S01]  /*0690*/  NOP ;  /* 0x0000000000007918 */ /* 0x000fe20000000000 */
[----:B--2---:R-:W-:-:S13]  /*06a0*/  ISETP.NE.AND P0, PT, R0, 0x1, PT ;  /* 0x000000010000780c */ /* 0x004fda0003f05270 */
[----:B------:R-:W-:Y:S05]  /*06b0*/  @P0 BRA `(.L_x_10) ;  /* 0x0000000000440947 */ /* 0x000fea0003800000 */
[----:B------:R-:W-:Y:S01]  /*06c0*/  UMOV UR9, 0x400 ;  /* 0x0000040000097882 */ /* 0x000fe20000000000 */
[----:B---3--:R-:W-:Y:S01]  /*06d0*/  UMOV UR8, 0x20 ;  /* 0x0000002000087882 */ /* 0x008fe20000000000 */
[----:B------:R-:W-:Y:S01]  /*06e0*/  UMOV UR7, 0x80 ;  /* 0x0000008000077882 */ /* 0x000fe20000000000 */
[----:B------:R-:W-:Y:S02]  /*06f0*/  ULEA UR9, UR37, UR9, 0x18 ;  /* 0x0000000925097291 */ /* 0x000fe4000f8ec0ff */
[----:B------:R-:W-:-:S04]  /*0700*/  UIADD3 UR12, UPT, UPT, -UR8, 0x100000, URZ ;  /* 0x00100000080c7890 */ /* 0x000fc8000fffe1ff */
[----:B------:R-:W-:Y:S02]  /*0710*/  USHF.L.U32 UR13, UR12, 0xb, URZ ;  /* 0x0000000b0c0d7899 */ /* 0x000fe400080006ff */
[----:B------:R-:W-:Y:S02]  /*0720*/  USHF.L.U32 UR12, UR12, 0x1, URZ ;  /* 0x000000010c0c7899 */ /* 0x000fe400080006ff */
[----:B------:R-:W-:-:S04]  /*0730*/  UIADD3 UR14, UPT, UPT, -UR7, 0x100000, URZ ;  /* 0x00100000070e7890 */ /* 0x000fc8000fffe1ff */
[----:B------:R-:W-:Y:S02]  /*0740*/  USHF.L.U32 UR15, UR14, 0xb, URZ ;  /* 0x0000000b0e0f7899 */ /* 0x000fe400080006ff */
[----:B------:R-:W-:Y:S01]  /*0750*/  USHF.L.U32 UR14, UR14, 0x1, URZ ;  /* 0x000000010e0e7899 */ /* 0x000fe200080006ff */
[----:B------:R-:W-:Y:S01]  /*0760*/  ELECT P0, URZ, PT ;  /* 0x0000000000ff782f */ /* 0x000fe20003800000 */
[----:B------:R-:W2:Y:S02]  /*0770*/  FENCE.VIEW.ASYNC.S ;  /* 0x00000000000073c6 */ /* 0x000ea40000000000 */
[----:B--2---:R2:W3:Y:S08]  /*0780*/  SYNCS.EXCH.64 URZ, [UR9+0x40], UR12 ;  /* 0x0000400c09ff75b2 */ /* 0x0044f00008000100 */
[----:B------:R2:W1:Y:S01]  /*0790*/  SYNCS.EXCH.64 URZ, [UR9+0x50], UR14 ;  /* 0x0000500e09ff75b2 */ /* 0x0004620008000100 */
[----:B------:R2:W1:Y:S01]  /*07a0*/  SYNCS.EXCH.64 URZ, [UR9+0x48], UR12 ;  /* 0x0000480c09ff75b2 */ /* 0x0004620008000100 */
[----:B------:R2:W1:Y:S01]  /*07b0*/  SYNCS.EXCH.64 URZ, [UR9+0x58], UR14 ;  /* 0x0000580e09ff75b2 */ /* 0x0004620008000100 */
[----:B------:R-:W-:Y:S01]  /*07c0*/  NOP ;  /* 0x0000000000007918 */ /* 0x000fe20000000000 */
.L_x_10:
[----:B------:R-:W4:Y:S01]  /*07d0*/  SHFL.IDX PT, R0, R97, RZ, 0x1f ;  /* 0x00001fff61007589 */ /* 0x000f2200000e0000 */
[----:B------:R-:W-:Y:S01]  /*07e0*/  NOP ;  /* 0x0000000000007918 */ /* 0x000fe20000000000 */
[----:B----4-:R-:W-:-:S13]  /*07f0*/  ISETP.NE.AND P0, PT, R0, 0x3, PT ;  /* 0x000000030000780c */ /* 0x010fda0003f05270 */
[----:B------:R-:W-:Y:S05]  /*0800*/  @P0 BRA `(.L_x_11) ;  /* 0x00000000002c0947 */ /* 0x000fea0003800000 */
[----:B---3--:R-:W-:Y:S01]  /*0810*/  UMOV UR8, 0x400 ;  /* 0x0000040000087882 */ /* 0x008fe20000000000 */
[----:B------:R-:W-:Y:S01]  /*0820*/  UMOV UR7, 0x20 ;  /* 0x0000002000077882 */ /* 0x000fe20000000000 */
[----:B------:R-:W-:Y:S02]  /*0830*/  ULEA UR8, UR37, UR8, 0x18 ;  /* 0x0000000825087291 */ /* 0x000fe4000f8ec0ff */
[----:B--2---:R-:W-:-:S04]  /*0840*/  UIADD3 UR12, UPT, UPT, -UR7, 0x100000, URZ ;  /* 0x00100000070c7890 */ /* 0x004fc8000fffe1ff */
[----:B------:R-:W-:Y:S02]  /*0850*/  USHF.L.U32 UR13, UR12, 0xb, URZ ;  /* 0x0000000b0c0d7899 */ /* 0x000fe400080006ff */
[----:B------:R-:W-:Y:S01]  /*0860*/  USHF.L.U32 UR12, UR12, 0x1, URZ ;  /* 0x000000010c0c7899 */ /* 0x000fe200080006ff */
[----:B------:R-:W-:Y:S01]  /*0870*/  ELECT P0, URZ, PT ;  /* 0x0000000000ff782f */ /* 0x000fe20003800000 */
[----:B------:R-:W2:Y:S10]  /*0880*/  FENCE.VIEW.ASYNC.S ;  /* 0x00000000000073c6 */ /* 0x000eb40000000000 */
[----:B--2---:R4:W2:Y:S01]  /*0890*/  SYNCS.EXCH.64 URZ, [UR8+0x60], UR12 ;  /* 0x0000600c08ff75b2 */ /* 0x0048a20008000100 */
[----:B------:R4:W3:Y:S02]  /*08a0*/  SYNCS.EXCH.64 URZ, [UR8+0x68], UR12 ;  /* 0x0000680c08ff75b2 */ /* 0x0008e40008000100 */
[----:B----4-:R-:W-:Y:S01]  /*08b0*/  NOP ;  /* 0x0000000000007918 */ /* 0x010fe20000000000 */
.L_x_11:
[----:B------:R-:W4:Y:S01]  /*08c0*/  SHFL.IDX PT, R0, R97, RZ, 0x1f ;  /* 0x00001fff61007589 */ /* 0x000f2200000e0000 */
[----:B------:R-:W-:Y:S01]  /*08d0*/  NOP ;  /* 0x0000000000007918 */ /* 0x000fe20000000000 */
[----:B----4-:R-:W-:-:S13]  /*08e0*/  ISETP.NE.AND P0, PT, R0, 0x4, PT ;  /* 0x000000040000780c */ /* 0x010fda0003f05270 */
[----:B------:R-:W-:Y:S05]  /*08f0*/  @P0 BRA `(.L_x_12) ;  /* 0x0000000000480947 */ /* 0x000fea0003800000 */
[----:B--2---:R-:W-:Y:S01]  /*0900*/  UMOV UR9, 0x1e0 ;  /* 0x000001e000097882 */ /* 0x004fe20000000000 */
[----:B---3--:R-:W-:Y:S01]  /*0910*/  UMOV UR8, 0x400 ;  /* 0x0000040000087882 */ /* 0x008fe20000000000 */
[----:B------:R-:W-:Y:S01]  /*0920*/  USEL UR9, UR9, 0x1a0, UP5 ;  /* 0x000001a009097887 */ /* 0x000fe2000a800000 */
        /* <DEDUP_REMOVED lines=10> */
[----:B--2---:R4:W2:Y:S08]  /*09d0*/  SYNCS.EXCH.64 URZ, [UR8+0x70], UR12 ;  /* 0x0000700c08ff75b2 */ /* 0x0048b00008000100 */
[----:B------:R4:W3:Y:S01]  /*09e0*/  SYNCS.EXCH.64 URZ, [UR8+0x80], UR14 ;  /* 0x0000800e08ff75b2 */ /* 0x0008e20008000100 */
[----:B------:R4:W1:Y:S01]  /*09f0*/  SYNCS.EXCH.64 URZ, [UR8+0x78], UR12 ;  /* 0x0000780c08ff75b2 */ /* 0x0008620008000100 */
[----:B------:R4:W1:Y:S02]  /*0a00*/  SYNCS.EXCH.64 URZ, [UR8+0x88], UR14 ;  /* 0x0000880e08ff75b2 */ /* 0x0008640008000100 */
[----:B----4-:R-:W-:Y:S01]  /*0a10*/  NOP ;  /* 0x0000000000007918 */ /* 0x010fe20000000000 */
.L_x_12:
[----:B------:R-:W4:Y:S01]  /*0a20*/  SHFL.IDX PT, R0, R97, RZ, 0x1f ;  /* 0x00001fff61007589 */ /* 0x000f2200000e0000 */
[----:B------:R-:W-:Y:S01]  /*0a30*/  NOP ;  /* 0x0000000000007918 */ /* 0x000fe20000000000 */
[----:B----4-:R-:W-:-:S13]  /*0a40*/  ISETP.NE.AND P0, PT, R0, 0x5, PT ;  /* 0x000000050000780c */ /* 0x010fda0003f05270 */
[----:B------:R-:W-:Y:S05]  /*0a50*/  @P0 BRA `(.L_x_13) ;  /* 0x0000000000540947 */ /* 0x000fea0003800000 */
[----:B--2---:R-:W-:Y:S01]  /*0a60*/  UMOV UR9, 0x400 ;  /* 0x0000040000097882 */ /* 0x004fe20000000000 */
        /* <DEDUP_REMOVED lines=14> */
[----:B------:R4:W1:Y:S01]  /*0b50*/  SYNCS.EXCH.64 URZ, [UR9+0xb8], UR14 ;  /* 0x0000b80e09ff75b2 */ /* 0x0008620008000100 */
[----:B------:R4:W1:Y:S01]  /*0b60*/  SYNCS.EXCH.64 URZ, [UR9+0xa0], UR12 ;  /* 0x0000a00c09ff75b2 */ /* 0x0008620008000100 */
[----:B------:R4:W1:Y:S01]  /*0b70*/  SYNCS.EXCH.64 URZ, [UR9+0xc0], UR14 ;  /* 0x0000c00e09ff75b2 */ /* 0x0008620008000100 */
[----:B------:R4:W1:Y:S01]  /*0b80*/  SYNCS.EXCH.64 URZ, [UR9+0xa8], UR12 ;  /* 0x0000a80c09ff75b2 */ /* 0x0008620008000100 */
[----:B------:R4:W1:Y:S02]  /*0b90*/  SYNCS.EXCH.64 URZ, [UR9+0xc8], UR14 ;  /* 0x0000c80e09ff75b2 */ /* 0x0008640008000100 */
[----:B----4-:R-:W-:Y:S01]  /*0ba0*/  NOP ;  /* 0x0000000000007918 */ /* 0x010fe20000000000 */
.L_x_13:
[----:B------:R-:W4:Y:S01]  /*0bb0*/  SHFL.IDX PT, R0, R97, RZ, 0x1f ;  /* 0x00001fff61007589 */ /* 0x000f2200000e0000 */
[----:B------:R-:W-:Y:S01]  /*0bc0*/  ISETP.NE.OR P1, PT, RZ, UR10, !P1 ;  /* 0x0000000aff007c0c */ /* 0x000fe2000cf25670 */
        /* <DEDUP_REMOVED lines=12> */
[----:B------:R4:W3:Y:S01]  /*0c90*/  SYNCS.EXCH.64 URZ, [UR8+0xe0], UR12 ;  /* 0x0000e00c08ff75b2 */ /* 0x0008e20008000100 */
[----:B------:R4:W1:Y:S01]  /*0ca0*/  SYNCS.EXCH.64 URZ, [UR8+0xd8], UR12 ;  /* 0x0000d80c08ff75b2 */ /* 0x0008620008000100 */
[----:B------:R4:W1:Y:S02]  /*0cb0*/  SYNCS.EXCH.64 URZ, [UR8+0xe8], UR12 ;  /* 0x0000e80c08ff75b2 */ /* 0x0008640008000100 */
[----:B----4-:R-:W-:Y:S01]  /*0cc0*/  NOP ;  /* 0x0000000000007918 */ /* 0x010fe20000000000 */
.L_x_14:
[----:B------:R-:W-:Y:S01]  /*0cd0*/  VOTEU.ALL UP1, P1 ;  /* 0x0000000000ff7886 */ /* 0x000fe20000820000 */
[----:B---3--:R-:W3:Y:S01]  /*0ce0*/  LDCU UR8, c[0x0][0x36c] ;  /* 0x00006d80ff0877ac */ /* 0x008ee20008000800 */
[----:B------:R-:W-:Y:S01]  /*0cf0*/  NOP ;  /* 0x0000000000007918 */ /* 0x000fe20000000000 */
[----:B------:R-:W-:Y:S01]  /*0d00*/  LOP3.LUT R10, R108, 0x1f, RZ, 0xc0, !PT ;  /* 0x0000001f6c0a7812 */ /* 0x000fe200078ec0ff */
[----:B--2---:R-:W-:Y:S01]  /*0d10*/  UMOV UR12, 0x20 ;  /* 0x00000020000c7882 */ /* 0x004fe20000000000 */
[----:B------:R-:W-:Y:S01]  /*0d20*/  @!UP1 UMOV UR7, 0x400 ;  /* 0x0000040000079882 */ /* 0x000fe20000000000 */
[----:B------:R-:W-:-:S04]  /*0d30*/  @!UP1 UIADD3 UR12, UPT, UPT, -UR12, 0x100000, URZ ;  /* 0x001000000c0c9890 */ /* 0x000fc8000fffe1ff */
[----:B------:R-:W-:Y:S02]  /*0d40*/  @!UP1 USHF.L.U32 UR13, UR12, 0xb, URZ ;  /* 0x0000000b0c0d9899 */ /* 0x000fe400080006ff */
[----:B------:R-:W-:Y:S02]  /*0d50*/  @!UP1 USHF.L.U32 UR12, UR12, 0x1, URZ ;  /* 0x000000010c0c9899 */ /* 0x000fe400080006ff */
[----:B------:R-:W-:Y:S01]  /*0d60*/  @!UP1 ULEA UR7, UR37, UR7, 0x18 ;  /* 0x0000000725079291 */ /* 0x000fe2000f8ec0ff */
[----:B------:R-:W-:Y:S01]  /*0d70*/  VOTEU.ALL UP1, P1 ;  /* 0x0000000000ff7886 */ /* 0x000fe20000820000 */
[----:B------:R-:W-:Y:S01]  /*0d80*/  UISETP.NE.AND UP4, UPT, UR10, URZ, UPT ;  /* 0x000000ff0a00728c */ /* 0x000fe2000bf85270 */
[----:B------:R-:W2:Y:S09]  /*0d90*/  FENCE.VIEW.ASYNC.S ;  /* 0x00000000000073c6 */ /* 0x000eb20000000000 */
[----:B--2---:R2:W4:Y:S01]  /*0da0*/  @!UP1 SYNCS.EXCH.64 URZ, [UR7+0xf0], UR12 ;  /* 0x0000f00c07ff95b2 */ /* 0x0045220008000100 */
[----:B---3--:R-:W-:-:S09]  /*0db0*/  UISETP.EQ.U32.AND UP1, UPT, UR8, 0x1, UPT ;  /* 0x000000010800788c */ /* 0x008fd2000bf22070 */
[----:B------:R-:W-:Y:S05]  /*0dc0*/  BRA.U !UP1, `(.L_x_15) ;  /* 0x0000000109087547 */ /* 0x000fea000b800000 */
[----:B-1--4-:R-:W-:Y:S01]  /*0dd0*/  UCGABAR_ARV ;  /* 0x00000000000079c7 */ /* 0x012fe20008000000 */
[----:B------:R-:W-:Y:S05]  /*0de0*/  BRA `(.L_x_16) ;  /* 0x0000000000047947 */ /* 0x000fea0003800000 */
.L_x_15:
[----:B-1--4-:R-:W-:Y:S01]  /*0df0*/  NOP ;  /* 0x0000000000007918 */ /* 0x012fe20000000000 */
.L_x_16:
[----:B------:R-:W1:Y:S01]  /*0e00*/  S2R R20, SR_CTAID.Y ;  /* 0x0000000000147919 */ /* 0x000e620000002600 */
[----:B------:R-:W-:-:S05]  /*0e10*/  CS2R.32 R90, SR_CgaSize ;  /* 0x00000000005a7805 */ /* 0x000fca0000008a00 */
[----:B------:R-:W-:-:S05]  /*0e20*/  IMAD R90, R90, -0xa0, RZ ;  /* 0xffffff605a5a7824 */ /* 0x000fca00078e02ff */
[----:B--2---:R-:W-:-:S14]  /*0e30*/  R2UR UR7, R90 ;  /* 0x000000005a0772ca */ /* 0x004fdc00000e0000 */
[----:B------:R-:W2:Y:S01]  /*0e40*/  LDCU UR7, c[0x0][UR7+0x2b4] ;  /* 0x00005680070777ac */ /* 0x000ea20008000800 */
[----:B------:R-:W-:-:S05]  /*0e50*/  CS2R.32 R0, SR_CgaSize ;  /* 0x0000000000007805 */ /* 0x000fca0000008a00 */
[----:B------:R-:W-:-:S06]  /*0e60*/  IMAD R0, R0, -0xa0, RZ ;  /* 0xffffff6000007824 */ /* 0x000fcc00078e02ff */
[----:B------:R-:W3:Y:S01]  /*0e70*/  LDC R0, c[0x0][R0+0x2a4] ;  /* 0x0000a90000007b82 */ /* 0x000ee20000000800 */
[----:B------:R-:W-:Y:S01]  /*0e80*/  PRMT R8, RZ, 0x7610, R8 ;  /* 0x00007610ff087816 */ /* 0x000fe20000000008 */
[----:B------:R-:W4:Y:S01]  /*0e90*/  S2R R11, SR_CTAID.X ;  /* 0x00000000000b7919 */ /* 0x000f220000002500 */
[----:B------:R-:W-:-:S05]  /*0ea0*/  CS2R.32 R90, SR_CgaSize ;  /* 0x00000000005a7805 */ /* 0x000fca0000008a00 */
[----:B------:R-:W-:-:S05]  /*0eb0*/  IMAD R90, R90, -0xa0, RZ ;  /* 0xffffff605a5a7824 */ /* 0x000fca00078e02ff */
[----:B------:R-:W-:-:S14]  /*0ec0*/  R2UR UR8, R90 ;  /* 0x000000005a0872ca */ /* 0x000fdc00000e0000 */
[----:B------:R-:W3:Y:S01]  /*0ed0*/  LDCU UR8, c[0x0][UR8+0x2b0] ;  /* 0x00005600080877ac */ /* 0x000ee20008000800 */
[----:B------:R-:W-:Y:S01]  /*0ee0*/  UISETP.NE.AND UP2, UPT, UR10, 0x2, UPT ;  /* 0x000000020a00788c */ /* 0x000fe2000bf45270 */
[----:B------:R-:W2:Y:S01]  /*0ef0*/  LDC R9, c[0x0][0xb24] ;  /* 0x0002c900ff097b82 */ /* 0x000ea20000000800 */
[----:B------:R-:W-:-:S05]  /*0f00*/  CS2R.32 R2, SR_CgaSize ;  /* 0x0000000000027805 */ /* 0x000fca0000008a00 */
[----:B------:R-:W-:-:S06]  /*0f10*/  IMAD R2, R2, -0xa0, RZ ;  /* 0xffffff6002027824 */ /* 0x000fcc00078e02ff */
[----:B------:R-:W3:Y:S08]  /*0f20*/  LDC R2, c[0x0][R2+0x2a0] ;  /* 0x0000a80002027b82 */ /* 0x000ef00000000800 */
[----:B------:R-:W3:Y:S01]  /*0f30*/  LDC R40, c[0x0][0xb24] ;  /* 0x0002c900ff287b82 */ /* 0x000ee20000000800 */
[----:B-1----:R-:W-:-:S07]  /*0f40*/  I2FP.F32.U32 R3, R20 ;  /* 0x0000001400037245 */ /* 0x002fce0000201000 */
[----:B------:R-:W1:Y:S01]  /*0f50*/  S2UR UR36, SR_CTAID.Z ;  /* 0x00000000002479c3 */ /* 0x000e620000002700 */
[----:B--2---:R-:W-:Y:S01]  /*0f60*/  ISETP.GE.AND P0, PT, R9, 0x1, PT ;  /* 0x000000010900780c */ /* 0x004fe20003f06270 */
[----:B----4-:R-:W-:Y:S01]  /*0f70*/  IMAD.MOV.U32 R21, RZ, RZ, R11 ;  /* 0x000000ffff157224 */ /* 0x010fe200078e000b */
[----:B------:R-:W-:Y:S01]  /*0f80*/  I2FP.F32.U32 R4, R11 ;  /* 0x0000000b00047245 */ /* 0x000fe20000201000 */
[----:B------:R-:W-:Y:S01]  /*0f90*/  FMUL R3, R3, UR7 ;  /* 0x0000000703037c20 */ /* 0x000fe20008400000 */
[----:B------:R-:W2:Y:S03]  /*0fa0*/  LDCU UR7, c[0x0][0xb30] ;  /* 0x00016600ff0777ac */ /* 0x000ea60008000800 */
[----:B---3--:R-:W-:Y:S01]  /*0fb0*/  FMUL R4, R4, UR8 ;  /* 0x0000000804047c20 */ /* 0x008fe20008400000 */
[----:B------:R-:W3:Y:S08]  /*0fc0*/  F2I.U32.TRUNC.NTZ R83, R3 ;  /* 0x0000000300537305 */ /* 0x000ef0000020f000 */
[----:B------:R-:W4:Y:S01]  /*0fd0*/  F2I.U32.TRUNC.NTZ R90, R4 ;  /* 0x00000004005a7305 */ /* 0x000f22000020f000 */
[----:B--2---:R-:W-:Y:S01]  /*0fe0*/  UISETP.NE.AND UP3, UPT, UR7, 0x1, UPT ;  /* 0x000000010700788c */ /* 0x004fe2000bf65270 */
[----:B---3--:R-:W-:-:S05]  /*0ff0*/  IADD3 R83, PT, PT, -R83, RZ, RZ ;  /* 0x000000ff53537210 */ /* 0x008fca0007ffe1ff */
[----:B------:R-:W-:Y:S01]  /*1000*/  IMAD R83, R0, R83, R20 ;  /* 0x0000005300537224 */ /* 0x000fe200078e0214 */
[----:B------:R-:W-:Y:S01]  /*1010*/  PRMT R0, RZ, 0x7610, R0 ;  /* 0x00007610ff007816 */ /* 0x000fe20000000000 */
[----:B----4-:R-:W-:-:S04]  /*1020*/  IMAD.MOV R90, RZ, RZ, -R90 ;  /* 0x000000ffff5a7224 */ /* 0x010fc800078e0a5a */
[----:B------:R-:W-:Y:S01]  /*1030*/  IMAD R90, R2, R90, R11 ;  /* 0x0000005a025a7224 */ /* 0x000fe200078e020b */
[----:B-1----:R-:W-:Y:S06]  /*1040*/  BRA.U UP4, `(.L_x_17) ;  /* 0x0000000104247547 */ /* 0x002fec000b800000 */
[----:B------:R-:W-:Y:S01]  /*1050*/  ISETP.NE.AND P1, PT, R83, RZ, PT ;  /* 0x000000ff5300720c */ /* 0x000fe20003f25270 */
[----:B------:R-:W-:Y:S01]  /*1060*/  IMAD.MOV.U32 R0, RZ, RZ, 0x3 ;  /* 0x00000003ff007424 */ /* 0x000fe200078e00ff */
[C---:B------:R-:W-:Y:S02]  /*1070*/  LOP3.LUT R3, R90.reuse, 0xfffffffe, RZ, 0xc0, !PT ;  /* 0xfffffffe5a037812 */ /* 0x040fe400078ec0ff */
[----:B------:R-:W-:Y:S02]  /*1080*/  ISETP.LT.U32.OR P1, PT, R90, 0x2, !P1 ;  /* 0x000000025a00780c */ /* 0x000fe40004f21470 */
[----:B------:R-:W-:Y:S02]  /*1090*/  SHF.L.U32 R0, R0, R3, RZ ;  /* 0x0000000300007219 */ /* 0x000fe400000006ff */
[----:B------:R-:W-:Y:S02]  /*10a0*/  SEL R5, RZ, 0x1, !P1 ;  /* 0x00000001ff057807 */ /* 0x000fe40004800000 */
[----:B------:R-:W-:-:S05]  /*10b0*/  SEL R2, RZ, 0x2, !P1 ;  /* 0x00000002ff027807 */ /* 0x000fca0004800000 */
[----:B------:R-:W-:-:S05]  /*10c0*/  IMAD.IADD R2, R5, 0x1, R2 ;  /* 0x0000000105027824 */ /* 0x000fca00078e0202 */
[----:B------:R-:W-:Y:S02]  /*10d0*/  PRMT R8, R2, 0x7610, R8 ;  /* 0x0000761002087816 */ /* 0x000fe40000000008 */
.L_x_17:
[----:B------:R-:W-:Y:S05]  /*10e0*/  @!P0 BRA `(.L_x_18) ;  /* 0x0000000000b88947 */ /* 0x000fea0003800000 */
[----:B------:R-:W1:Y:S01]  /*10f0*/  LDC.64 R4, c[0x0][0xb18] ;  /* 0x0002c600ff047b82 */ /* 0x000e620000000a00 */
[----:B------:R-:W-:-:S07]  /*1100*/  ISETP.NE.AND P0, PT, R9, 0x1, PT ;  /* 0x000000010900780c */ /* 0x000fce0003f05270 */
[----:B------:R-:W2:Y:S08]  /*1110*/  LDC R14, c[0x0][0xb0c] ;  /* 0x0002c300ff0e7b82 */ /* 0x000eb00000000800 */
[----:B------:R-:W3:Y:S08]  /*1120*/  LDC R13, c[0x0][0x370] ;  /* 0x0000dc00ff0d7b82 */ /* 0x000ef00000000800 */
[----:B------:R-:W4:Y:S01]  /*1130*/  LDC R16, c[0x0][0x374] ;  /* 0x0000dd00ff107b82 */ /* 0x000f220000000800 */
[----:B-1----:R-:W-:-:S07]  /*1140*/  ISETP.NE.AND P1, PT, R4, 0x1, PT ;  /* 0x000000010400780c */ /* 0x002fce0003f25270 */
[----:B------:R-:W3:Y:S01]  /*1150*/  LDC.64 R6, c[0x0][0xb10] ;  /* 0x0002c400ff067b82 */ /* 0x000ee20000000a00 */
[----:B--2---:R-:W-:-:S07]  /*1160*/  ISETP.NE.AND P2, PT, R14, 0x1, PT ;  /* 0x000000010e00780c */ /* 0x004fce0003f45270 */
[----:B------:R-:W1:Y:S08]  /*1170*/  LDC R12, c[0x0][0xb20] ;  /* 0x0002c800ff0c7b82 */ /* 0x000e700000000800 */
[----:B------:R-:W2:Y:S01]  /*1180*/  LDC.64 R2, c[0x0][0xb28] ;  /* 0x0002ca00ff027b82 */ /* 0x000ea20000000a00 */
[----:B----4-:R-:W-:-:S04]  /*1190*/  IMAD.HI.U32 R15, R16, R5, RZ ;  /* 0x00000005100f7227 */ /* 0x010fc800078e00ff */
[----:B------:R-:W-:-:S04]  /*11a0*/  IMAD.HI.U32 R5, R20, R5, RZ ;  /* 0x0000000514057227 */ /* 0x000fc800078e00ff */
[----:B---3--:R-:W-:-:S04]  /*11b0*/  IMAD.HI.U32 R18, R13, R6, RZ ;  /* 0x000000060d127227 */ /* 0x008fc800078e00ff */
[C---:B------:R-:W-:Y:S01]  /*11c0*/  IMAD.HI.U32 R22, R11.reuse, R6, RZ ;  /* 0x000000060b167227 */ /* 0x040fe200078e00ff */
[-C--:B------:R-:W-:Y:S02]  /*11d0*/  @P2 SHF.R.U32.HI R13, RZ, R7.reuse, R18 ;  /* 0x00000007ff0d2219 */ /* 0x080fe40000011612 */
[-C--:B-1----:R-:W-:Y:S02]  /*11e0*/  @P1 SHF.R.U32.HI R16, RZ, R12.reuse, R15 ;  /* 0x0000000cff101219 */ /* 0x082fe4000001160f */
[----:B------:R-:W-:Y:S02]  /*11f0*/  SHF.R.U32.HI R5, RZ, R12, R5 ;  /* 0x0000000cff057219 */ /* 0x000fe40000011605 */
[----:B------:R-:W-:Y:S02]  /*1200*/  SHF.R.U32.HI R22, RZ, R7, R22 ;  /* 0x00000007ff167219 */ /* 0x000fe40000011616 */
[----:B------:R-:W-:Y:S01]  /*1210*/  SEL R5, R20, R5, !P1 ;  /* 0x0000000514057207 */ /* 0x000fe20004800000 */
[----:B--2---:R-:W-:Y:S01]  /*1220*/  IMAD.HI.U32 R18, R16, R2, RZ ;  /* 0x0000000210127227 */ /* 0x004fe200078e00ff */
[----:B------:R-:W-:-:S02]  /*1230*/  SEL R21, R11, R22, !P2 ;  /* 0x000000160b157207 */ /* 0x000fc40005000000 */
[----:B------:R-:W-:Y:S01]  /*1240*/  IADD3 R7, PT, PT, -R5, RZ, RZ ;  /* 0x000000ff05077210 */ /* 0x000fe20007ffe1ff */
[----:B------:R-:W-:Y:S01]  /*1250*/  IMAD.HI.U32 R6, R13, R2, RZ ;  /* 0x000000020d067227 */ /* 0x000fe200078e00ff */
[----:B------:R-:W-:-:S03]  /*1260*/  @P0 SHF.R.U32.HI R16, RZ, R3, R18 ;  /* 0x00000003ff100219 */ /* 0x000fc60000011612 */
[----:B------:R-:W-:Y:S01]  /*1270*/  IMAD R7, R4, R7, R20 ;  /* 0x0000000704077224 */ /* 0x000fe200078e0214 */
[----:B------:R-:W-:Y:S01]  /*1280*/  @P0 SHF.R.U32.HI R13, RZ, R3, R6 ;  /* 0x00000003ff0d0219 */ /* 0x000fe20000011606 */
[----:B------:R-:W-:-:S04]  /*1290*/  IMAD R16, R16, R9, RZ ;  /* 0x0000000910107224 */ /* 0x000fc800078e02ff */
[----:B------:R-:W-:Y:S01]  /*12a0*/  IMAD R6, R13, R9, RZ ;  /* 0x000000090d067224 */ /* 0x000fe200078e02ff */
[----:B------:R-:W-:-:S04]  /*12b0*/  ISETP.GE.AND P1, PT, R5, R16, PT ;  /* 0x000000100500720c */ /* 0x000fc80003f26270 */
[----:B------:R-:W-:Y:S01]  /*12c0*/  ISETP.GE.OR P1, PT, R21, R6, P1 ;  /* 0x000000061500720c */ /* 0x000fe20000f26670 */
[----:B------:R-:W-:-:S05]  /*12d0*/  IMAD.HI.U32 R6, R5, R2, RZ ;  /* 0x0000000205067227 */ /* 0x000fca00078e00ff */
[----:B------:R-:W-:-:S04]  /*12e0*/  SHF.R.U32.HI R6, RZ, R3, R6 ;  /* 0x00000003ff067219 */ /* 0x000fc80000011606 */
[----:B------:R-:W-:-:S03]  /*12f0*/  SEL R6, R5, R6, !P0 ;  /* 0x0000000605067207 */ /* 0x000fc60004000000 */
[----:B------:R-:W-:Y:S01]  /*1300*/  @!P1 IMAD.HI.U32 R12, R21, R2, RZ ;  /* 0x00000002150c9227 */ /* 0x000fe200078e00ff */
[----:B------:R-:W-:-:S04]  /*1310*/  IADD3 R2, PT, PT, -R6, RZ, RZ ;  /* 0x000000ff06027210 */ /* 0x000fc80007ffe1ff */
[----:B------:R-:W-:Y:S01]  /*1320*/  @!P1 SHF.R.U32.HI R12, RZ, R3, R12 ;  /* 0x00000003ff0c9219 */ /* 0x000fe2000001160c */
[----:B------:R-:W-:-:S03]  /*1330*/  IMAD R2, R9, R2, R5 ;  /* 0x0000000209027224 */ /* 0x000fc600078e0205 */
[----:B------:R-:W-:-:S05]  /*1340*/  @!P1 SEL R3, R21, R12, !P0 ;  /* 0x0000000c15039207 */ /* 0x000fca0004000000 */
[--C-:B------:R-:W-:Y:S02]  /*1350*/  @!P1 IMAD.IADD R6, R6, 0x1, -R3.reuse ;  /* 0x0000000106069824 */ /* 0x100fe400078e0a03 */
[----:B------:R-:W-:Y:S01]  /*1360*/  @!P1 IMAD R3, R2, R13, R3 ;  /* 0x0000000d02039224 */ /* 0x000fe200078e0203 */
[----:B------:R-:W-:Y:S01]  /*1370*/  IADD3 R2, PT, PT, -R21, RZ, RZ ;  /* 0x000000ff15027210 */ /* 0x000fe20007ffe1ff */
[----:B------:R-:W-:Y:S02]  /*1380*/  @!P1 IMAD R5, R6, R9, R21 ;  /* 0x0000000906059224 */ /* 0x000fe400078e0215 */
[----:B------:R-:W-:Y:S02]  /*1390*/  @!P1 IMAD.MOV.U32 R21, RZ, RZ, R3 ;  /* 0x000000ffff159224 */ /* 0x000fe400078e0003 */
[----:B------:R-:W-:Y:S02]  /*13a0*/  IMAD R2, R14, R2, R11 ;  /* 0x000000020e027224 */ /* 0x000fe400078e020b */
[----:B------:R-:W-:-:S02]  /*13b0*/  IMAD R20, R5, R4, R7 ;  /* 0x0000000405147224 */ /* 0x000fc400078e0207 */
[----:B------:R-:W-:Y:S02]  /*13c0*/  IMAD R21, R21, R14, R2 ;  /* 0x0000000e15157224 */ /* 0x000fe400078e0202 */
.L_x_18:
[----:B------:R-:W-:Y:S05]  /*13d0*/  BRA.U UP3, `(.L_x_19) ;  /* 0x0000000103407547 */ /* 0x000fea000b800000 */
[----:B------:R-:W1:Y:S08]  /*13e0*/  LDC.64 R4, c[0x0][0xb10] ;  /* 0x0002c400ff047b82 */ /* 0x000e700000000a00 */
[----:B------:R-:W2:Y:S08]  /*13f0*/  LDC.64 R2, c[0x0][0xb18] ;  /* 0x0002c600ff027b82 */ /* 0x000eb00000000a00 */
[----:B------:R-:W3:Y:S08]  /*1400*/  LDC R6, c[0x0][0xb20] ;  /* 0x0002c800ff067b82 */ /* 0x000ef00000000800 */
[----:B------:R-:W4:Y:S01]  /*1410*/  LDC R12, c[0x0][0xb0c] ;  /* 0x0002c300ff0c7b82 */ /* 0x000f220000000800 */
[----:B-1----:R-:W-:-:S05]  /*1420*/  IMAD.HI.U32 R4, R21, R4, RZ ;  /* 0x0000000415047227 */ /* 0x002fca00078e00ff */
[----:B------:R-:W-:Y:S01]  /*1430*/  SHF.R.U32.HI R4, RZ, R5, R4 ;  /* 0x00000005ff047219 */ /* 0x000fe20000011604 */
[----:B--2---:R-:W-:Y:S01]  /*1440*/  IMAD.HI.U32 R3, R20, R3, RZ ;  /* 0x0000000314037227 */ /* 0x004fe200078e00ff */
[----:B------:R-:W-:-:S04]  /*1450*/  ISETP.NE.AND P0, PT, R2, 0x1, PT ;  /* 0x000000010200780c */ /* 0x000fc80003f05270 */
[----:B---3--:R-:W-:-:S04]  /*1460*/  SHF.R.U32.HI R3, RZ, R6, R3 ;  /* 0x00000006ff037219 */ /* 0x008fc80000011603 */
[----:B------:R-:W-:Y:S02]  /*1470*/  SEL R3, R20, R3, !P0 ;  /* 0x0000000314037207 */ /* 0x000fe40004000000 */
[----:B----4-:R-:W-:-:S04]  /*1480*/  ISETP.NE.AND P1, PT, R12, 0x1, PT ;  /* 0x000000010c00780c */ /* 0x010fc80003f25270 */
[----:B------:R-:W-:-:S05]  /*1490*/  SEL R6, R21, R4, !P1 ;  /* 0x0000000415067207 */ /* 0x000fca0004800000 */
[----:B------:R-:W-:Y:S02]  /*14a0*/  IMAD.IADD R4, R3, 0x1, -R6 ;  /* 0x0000000103047824 */ /* 0x000fe400078e0a06 */
[----:B------:R-:W-:Y:S02]  /*14b0*/  IMAD.IADD R3, R6, 0x1, -R3 ;  /* 0x0000000106037824 */ /* 0x000fe400078e0a03 */
[----:B------:R-:W-:Y:S02]  /*14c0*/  IMAD R21, R4, R12, R21 ;  /* 0x0000000c04157224 */ /* 0x000fe400078e0215 */
[----:B------:R-:W-:Y:S02]  /*14d0*/  IMAD R20, R3, R2, R20 ;  /* 0x0000000203147224 */ /* 0x000fe400078e0214 */
.L_x_19:
[----:B------:R-:W-:Y:S05]  /*14e0*/  BRA.U !UP1, `(.L_x_20) ;  /* 0x00000001090c7547 */ /* 0x000fea000b800000 */
[----:B------:R-:W-:Y:S01]  /*14f0*/  UCGABAR_WAIT ;  /* 0x0000000000007dc7 */ /* 0x000fe20008000000 */
[----:B------:R-:W-:Y:S01]  /*1500*/  CCTL.IVALL ;  /* 0x00000000ff00798f */ /* 0x000fe20002000000 */
[----:B------:R-:W-:Y:S05]  /*1510*/  BRA `(.L_x_21) ;  /* 0x0000000000047947 */ /* 0x000fea0003800000 */
.L_x_20:
[----:B------:R-:W-:Y:S06]  /*1520*/  BAR.SYNC.DEFER_BLOCKING 0x0 ;  /* 0x0000000000007b1d */ /* 0x000fec0000010000 */
.L_x_21:
[----:B------:R-:W-:Y:S05]  /*1530*/  BRA.U UP2, `(.L_x_22) ;  /* 0x0000001102a47547 */ /* 0x000fea000b800000 */
[----:B------:R-:W1:Y:S01]  /*1540*/  LDCU UR4, c[0x0][0x38c] ;  /* 0x00007180ff0477ac */ /* 0x000e620008000800 */
[----:B------:R-:W2:Y:S01]  /*1550*/  LDC R9, c[0x0][0x370] ;  /* 0x0000dc00ff097b82 */ /* 0x000ea20000000800 */
[----:B------:R-:W-:Y:S01]  /*1560*/  IMAD.SHL.U32 R16, R11, 0x40, RZ ;  /* 0x000000400b107824 */ /* 0x000fe200078e00ff */
[----:B------:R-:W-:Y:S01]  /*1570*/  PLOP3.LUT P1, PT, PT, PT, UP5, 0x80, 0x8 ;  /* 0x000000000008781c */ /* 0x000fe20003f2f058 */
[----:B------:R-:W-:Y:S01]  /*1580*/  UISETP.NE.AND UP1, UPT, UR10, URZ, UPT ;  /* 0x000000ff0a00728c */ /* 0x000fe2000bf25270 */
[----:B------:R-:W-:Y:S01]  /*1590*/  ISETP.NE.AND P4, PT, R10, RZ, P5 ;  /* 0x000000ff0a00720c */ /* 0x000fe20002f85270 */
[----:B------:R-:W-:Y:S01]  /*15a0*/  IMAD.MOV.U32 R15, RZ, RZ, 0x1 ;  /* 0x00000001ff0f7424 */ /* 0x000fe200078e00ff */
[----:B------:R-:W-:Y:S01]  /*15b0*/  PLOP3.LUT P1, PT, P1, PT, PT, 0x8, 0x80 ;  /* 0x000000000080781c */ /* 0x000fe20000f2e170 */
[----:B------:R-:W-:Y:S01]  /*15c0*/  IMAD.MOV.U32 R14, RZ, RZ, RZ ;  /* 0x000000ffff0e7224 */ /* 0x000fe200078e00ff */
[----:B------:R-:W3:Y:S01]  /*15d0*/  LDC R0, c[0x0][0x374] ;  /* 0x0000dd00ff007b82 */ /* 0x000ee20000000800 */
[----:B------:R-:W-:Y:S01]  /*15e0*/  CS2R R12, SRZ ;  /* 0x00000000000c7805 */ /* 0x000fe2000001ff00 */
[----:B------:R-:W-:Y:S01]  /*15f0*/  IMAD.MOV.U32 R10, RZ, RZ, 0x1 ;  /* 0x00000001ff0a7424 */ /* 0x000fe200078e00ff */
[----:B------:R-:W-:Y:S01]  /*1600*/  LOP3.LUT R16, R16, 0x40, RZ, 0xc0, !PT ;  /* 0x0000004010107812 */ /* 0x000fe200078ec0ff */
[----:B------:R-:W4:Y:S01]  /*1610*/  LDCU.64 UR14, c[0x0][0x348] ;  /* 0x00006900ff0e77ac */ /* 0x000f220008000a00 */
[----:B------:R-:W-:-:S02]  /*1620*/  USEL UR22, UR6, 0x2, UP1 ;  /* 0x0000000206167887 */ /* 0x000fc40008800000 */
[----:B-1----:R-:W-:Y:S01]  /*1630*/  UIADD3 UR5, UPT, UPT, UR4, 0x1f, URZ ;  /* 0x0000001f04057890 */ /* 0x002fe2000fffe0ff */
[----:B------:R-:W-:-:S03]  /*1640*/  UMOV UR23, URZ ;  /* 0x000000ff00177c82 */ /* 0x000fc60008000000 */
[----:B------:R-:W-:-:S04]  /*1650*/  USHF.R.S32.HI UR7, URZ, 0x1f, UR5 ;  /* 0x0000001fff077899 */ /* 0x000fc80008011405 */
[----:B------:R-:W-:Y:S02]  /*1660*/  ULEA.HI UR7, UR7, UR5, URZ, 0x5 ;  /* 0x0000000507077291 */ /* 0x000fe4000f8f28ff */
[----:B------:R-:W-:Y:S02]  /*1670*/  UIADD3 UR5, UPT, UPT, UR4, -0x1, URZ ;  /* 0xffffffff04057890 */ /* 0x000fe4000fffe0ff */
[----:B------:R-:W-:Y:S02]  /*1680*/  USHF.R.S32.HI UR7, URZ, 0x5, UR7 ;  /* 0x00000005ff077899 */ /* 0x000fe40008011407 */
[----:B------:R-:W-:Y:S02]  /*1690*/  UISETP.GE.U32.AND UP2, UPT, UR5, -0x3f, UPT ;  /* 0xffffffc10500788c */ /* 0x000fe4000bf46070 */
[----:B------:R-:W-:Y:S02]  /*16a0*/  UISETP.LT.U32.AND UP0, UPT, UR7, 0x4, UPT ;  /* 0x000000040700788c */ /* 0x000fe4000bf01070 */
[----:B------:R-:W-:-:S02]  /*16b0*/  UIADD3 UR4, UPT, UPT, UR4, 0x3e, URZ ;  /* 0x0000003e04047890 */ /* 0x000fc4000fffe0ff */
[----:B------:R-:W-:-:S04]  /*16c0*/  USEL UR5, UR7, 0x4, UP0 ;  /* 0x0000000407057887 */ /* 0x000fc80008000000 */
[----:B------:R-:W-:Y:S02]  /*16d0*/  UIADD3 UR21, UPT, UPT, UR5, -0x1, URZ ;  /* 0xffffffff05157890 */ /* 0x000fe4000fffe0ff */
[----:B------:R-:W-:Y:S02]  /*16e0*/  @UP2 UIADD3 UR21, UPT, UPT, UR5, URZ, URZ ;  /* 0x000000ff05152290 */ /* 0x000fe4000fffe0ff */
[----:B------:R-:W-:Y:S02]  /*16f0*/  UIADD3 UR24, UPT, UPT, UR7, -UR5, URZ ;  /* 0x8000000507187290 */ /* 0x000fe4000fffe0ff */
[----:B------:R-:W-:Y:S02]  /*1700*/  UIADD3 UR13, UPT, UPT, UR21, 0x1, URZ ;  /* 0x00000001150d7890 */ /* 0x000fe4000fffe0ff */
[----:B--2-4-:R-:W-:-:S12]  /*1710*/  UIADD3 UR21, UPT, UPT, -UR21, URZ, URZ ;  /* 0x000000ff15157290 */ /* 0x014fd8000fffe1ff */
.L_x_42:
[----:B------:R-:W-:Y:S01]  /*1720*/  UISETP.NE.AND UP0, UPT, UR37, URZ, UPT ;  /* 0x000000ff2500728c */ /* 0x000fe2000bf05270 */
[----:B------:R-:W1:Y:S08]  /*1730*/  S2UR UR37, SR_CgaCtaId ;  /* 0x00000000002579c3 */ /* 0x000e700000008800 */
[----:B------:R-:W-:Y:S05]  /*1740*/  BRA.U UP0, `(.L_x_23) ;  /* 0x0000000100347547 */ /* 0x000fea000b800000 */
[----:B------:R-:W2:Y:S01]  /*1750*/  S2R R2, SR_CgaCtaId ;  /* 0x0000000000027919 */ /* 0x000ea20000008800 */
[----:B------:R-:W-:-:S04]  /*1760*/  MOV R3, 0x400 ;  /* 0x0000040000037802 */ /* 0x000fc80000000f00 */
[----:B--2---:R-:W-:Y:S02]  /*1770*/  LEA R3, R2, R3, 0x18 ;  /* 0x0000000302037211 */ /* 0x004fe400078ec0ff */
[----:B------:R-:W-:-:S03]  /*1780*/  SHF.L.U32 R2, R10, 0x1f, RZ ;  /* 0x0000001f0a027819 */ /* 0x000fc600000006ff */
[----:B------:R-:W-:-:S04]  /*1790*/  IMAD R3, R12, 0x8, R3 ;  /* 0x000000080c037824 */ /* 0x000fc800078e0203 */
[----:B------:R-:W2:Y:S02]  /*17a0*/  SYNCS.PHASECHK.TRANS64.TRYWAIT P0, [R3+URZ+0xe0], R2 ;  /* 0x0000e002030075a7 */ /* 0x000ea400080011ff */
[----:B--2---:R-:W-:Y:S05]  /*17b0*/  @!P0 BRA `(.L_x_24) ;  /* 0x0000006000548947 */ /* 0x004fea0003800000 */
.L_x_123:
[----:B------:R-:W-:Y:S01]  /*17c0*/  VIADD R12, R12, 0x1 ;  /* 0x000000010c0c7836 */ /* 0x000fe20000000000 */
[----:B------:R2:W-:Y:S04]  /*17d0*/  SYNCS.ARRIVE.TRANS64.A1T0 RZ, [R3+URZ+0xd0], RZ ;  /* 0x0000d0ff03ff79a7 */ /* 0x0005e800081000ff */
[----:B------:R-:W-:-:S04]  /*17e0*/  ISETP.NE.AND P0, PT, R12, 0x2, PT ;  /* 0x000000020c00780c */ /* 0x000fc80003f05270 */
[----:B------:R-:W-:Y:S02]  /*17f0*/  SEL R12, R12, RZ, P0 ;  /* 0x000000ff0c0c7207 */ /* 0x000fe40000000000 */
[----:B--2---:R-:W-:-:S04]  /*1800*/  SEL R3, RZ, 0x1, P0 ;  /* 0x00000001ff037807 */ /* 0x004fc80000000000 */
[----:B------:R-:W-:-:S07]  /*1810*/  LOP3.LUT R10, R10, R3, RZ, 0x3c, !PT ;  /* 0x000000030a0a7212 */ /* 0x000fce00078e3cff */
.L_x_23:
[----:B------:R-:W-:Y:S01]  /*1820*/  UMOV UR6, 0x400 ;  /* 0x0000040000067882 */ /* 0x000fe20000000000 */
[----:B------:R-:W-:Y:S01]  /*1830*/  LEA.HI R3, R21, R21, RZ, 0x1 ;  /* 0x0000001515037211 */ /* 0x000fe200078f08ff */
[----:B-1----:R-:W-:Y:S01]  /*1840*/  ULEA UR6, UR37, UR6, 0x18 ;  /* 0x0000000625067291 */ /* 0x002fe2000f8ec0ff */
[----:B------:R-:W-:Y:S01]  /*1850*/  SHF.L.U32 R2, R15, 0x1f, RZ ;  /* 0x0000001f0f027819 */ /* 0x000fe200000006ff */
[----:B------:R-:W-:Y:S01]  /*1860*/  UISETP.GE.U32.AND UP0, UPT, UR4, 0x3f, UPT ;  /* 0x0000003f0400788c */ /* 0x000fe2000bf06070 */
[C---:B------:R-:W-:Y:S01]  /*1870*/  R2UR UR9, R16.reuse ;  /* 0x00000000100972ca */ /* 0x040fe200000e0000 */
[----:B------:R-:W-:Y:S01]  /*1880*/  ULEA UR8, UR23, UR6, 0x3 ;  /* 0x0000000617087291 */ /* 0x000fe2000f8e18ff */
[----:B------:R-:W-:Y:S01]  /*1890*/  IMAD.SHL.U32 R3, R3, 0x40, RZ ;  /* 0x0000004003037824 */ /* 0x000fe200078e00ff */
[----:B------:R-:W-:Y:S01]  /*18a0*/  R2UR UR11, R16 ;  /* 0x00000000100b72ca */ /* 0x000fe200000e0000 */
[----:B------:R-:W-:-:S03]  /*18b0*/  UMOV UR25, URZ ;  /* 0x000000ff00197c82 */ /* 0x000fc60008000000 */
[----:B------:R-:W-:-:S03]  /*18c0*/  R2UR UR35, R3 ;  /* 0x00000000032372ca */ /* 0x000fc600000e0000 */
[----:B------:R1:W2:Y:S01]  /*18d0*/  SYNCS.PHASECHK.TRANS64.TRYWAIT P0, [UR8+0x20], R2 ;  /* 0x00002002ff0075a7 */ /* 0x0002a20008001108 */
[----:B------:R-:W-:-:S09]  /*18e0*/  R2UR UR8, R20 ;  /* 0x00000000140872ca */ /* 0x000fd200000e0000 */
[----:B------:R-:W-:-:S04]  /*18f0*/  ULOP3.LUT UR35, UR9, 0xffffff80, UR35, 0xf8, !UPT ;  /* 0xffffff8009237892 */ /* 0x000fc8000f8ef823 */
[----:B------:R-:W-:Y:S01]  /*1900*/  ULEA UR11, UR8, UR11, 0x7 ;  /* 0x0000000b080b7291 */ /* 0x000fe2000f8e38ff */
[----:B------:R-:W-:Y:S11]  /*1910*/  BRA.U !UP0, `(.L_x_25) ;  /* 0x0000000108bc7547 */ /* 0x000ff6000b800000 */
[----:B------:R-:W-:Y:S01]  /*1920*/  UMOV UR16, UR21 ;  /* 0x0000001500107c82 */ /* 0x000fe20008000000 */
[----:B------:R-:W-:Y:S01]  /*1930*/  UMOV UR17, UR23 ;  /* 0x0000001700117c82 */ /* 0x000fe20008000000 */
[----:B------:R-:W-:-:S05]  /*1940*/  UMOV UR34, URZ ;  /* 0x000000ff00227c82 */ /* 0x000fca0008000000 */
.L_x_31:
[----:B------:R-:W-:Y:S01]  /*1950*/  ULEA UR33, UR17, UR6, 0x3 ;  /* 0x0000000611217291 */ /* 0x000fe2000f8e18ff */
[----:B------:R-:W-:Y:S01]  /*1960*/  @P5 MOV R3, 0x2000 ;  /* 0x0000200000035802 */ /* 0x000fe20000000f00 */
[----:B-12-4-:R-:W-:Y:S10]  /*1970*/  @P0 BRA `(.L_x_26) ;  /* 0x00000000000c0947 */ /* 0x016ff40003800000 */
[----:B------:R-:W-:-:S04]  /*1980*/  SHF.L.U32 R5, R15, 0x1f, RZ ;  /* 0x0000001f0f057819 */ /* 0x000fc800000006ff */
[----:B------:R-:W2:Y:S02]  /*1990*/  SYNCS.PHASECHK.TRANS64.TRYWAIT P0, [UR33+0x20], R5 ;  /* 0x00002005ff0075a7 */ /* 0x000ea40008001121 */
[----:B--2---:R-:W-:Y:S05]  /*19a0*/  @!P0 BRA `(.L_x_27) ;  /* 0x0000005c00ec8947 */ /* 0x004fea0003800000 */
.L_x_26:
[----:B------:R2:W-:Y:S01]  /*19b0*/  @P5 SYNCS.ARRIVE.TRANS64 RZ, [UR33], R3 ;  /* 0x00000003ffff59a7 */ /* 0x0005e20008000021 */
[----:B------:R-:W-:Y:S02]  /*19c0*/  ULOP3.LUT UR8, UR22, 0x2, URZ, 0xfc, !UPT ;  /* 0x0000000216087892 */ /* 0x000fe4000f8efcff */
[----:B------:R-:W-:Y:S02]  /*19d0*/  UIADD3 UR16, UPT, UPT, UR16, 0x1, URZ ;  /* 0x0000000110107890 */ /* 0x000fe4000fffe0ff */
[----:B------:R-:W-:Y:S02]  /*19e0*/  UISETP.NE.AND UP0, UPT, UR8, 0x2, UPT ;  /* 0x000000020800788c */ /* 0x000fe4000bf05270 */
[----:B------:R-:W-:-:S07]  /*19f0*/  UISETP.NE.AND UP2, UPT, UR16, 0x1, UPT ;  /* 0x000000011000788c */ /* 0x000fce000bf45270 */
[----:B------:R-:W-:Y:S05]  /*1a00*/  BRA.U UP0, `(.L_x_28) ;  /* 0x0000000100047547 */ /* 0x000fea000b800000 */
[----:B------:R-:W-:Y:S05]  /*1a10*/  BPT.TRAP 0x1 ;  /* 0x000000040000795c */ /* 0x000fea0000300000 */
.L_x_28:
[----:B------:R-:W-:Y:S04]  /*1a20*/  BSSY.RECONVERGENT B0, `(.L_x_29) ;  /* 0x0000003000007945 */ /* 0x000fe80003800200 */
[----:B------:R-:W-:Y:S05]  /*1a30*/  @!P4 BRA `(.L_x_30) ;  /* 0x000000000004c947 */ /* 0x000fea0003800000 */
[----:B------:R-:W-:Y:S05]  /*1a40*/  BPT.TRAP 0x1 ;  /* 0x000000040000795c */ /* 0x000fea0000300000 */
.L_x_30:
[----:B------:R-:W-:Y:S05]  /*1a50*/  BSYNC.RECONVERGENT B0 ;  /* 0x0000000000007941 */ /* 0x000fea0003800200 */
.L_x_29:
[----:B------:R-:W-:Y:S02]  /*1a60*/  UIADD3 UR23, UPT, UPT, UR17, 0x1, URZ ;  /* 0x0000000111177890 */ /* 0x000fe4000fffe0ff */
[----:B------:R-:W-:Y:S02]  /*1a70*/  UIADD3 UR28, UP1, UPT, UR14, 0x80, URZ ;  /* 0x000000800e1c7890 */ /* 0x000fe4000ff3e0ff */
[----:B------:R-:W-:Y:S02]  /*1a80*/  UISETP.NE.AND UP0, UPT, UR23, 0x4, UPT ;  /* 0x000000041700788c */ /* 0x000fe4000bf05270 */
[----:B------:R-:W-:Y:S02]  /*1a90*/  ULOP3.LUT UR33, UR33, 0xfefffff8, URZ, 0xc0, !UPT ;  /* 0xfefffff821217892 */ /* 0x000fe4000f8ec0ff */
[----:B------:R-:W-:Y:S02]  /*1aa0*/  USEL UR9, URZ, 0x1, UP0 ;  /* 0x00000001ff097887 */ /* 0x000fe40008000000 */
[----:B------:R-:W-:-:S02]  /*1ab0*/  USEL UR23, UR23, URZ, UP0 ;  /* 0x000000ff17177287 */ /* 0x000fc40008000000 */
[----:B------:R-:W-:Y:S02]  /*1ac0*/  UIADD3 UR26, UP0, UPT, UR14, 0x180, URZ ;  /* 0x000001800e1a7890 */ /* 0x000fe4000ff1e0ff */
[----:B------:R-:W-:Y:S01]  /*1ad0*/  ULEA UR8, UR23, UR6, 0x3 ;  /* 0x0000000617087291 */ /* 0x000fe2000f8e18ff */
[----:B------:R-:W-:Y:S01]  /*1ae0*/  LOP3.LUT R15, R15, UR9, RZ, 0x3c, !PT ;  /* 0x000000090f0f7c12 */ /* 0x000fe2000f8e3cff */
[----:B------:R-:W-:Y:S02]  /*1af0*/  UIADD3.X UR29, UPT, UPT, URZ, UR15, URZ, UP1, !UPT ;  /* 0x0000000fff1d7290 */ /* 0x000fe40008ffe4ff */
[----:B------:R-:W-:Y:S01]  /*1b00*/  UIADD3.X UR27, UPT, UPT, URZ, UR15, URZ, UP0, !UPT ;  /* 0x0000000fff1b7290 */ /* 0x000fe200087fe4ff */
[----:B-1----:R-:W-:Y:S01]  /*1b10*/  SHF.L.U32 R2, R15, 0x1f, RZ ;  /* 0x0000001f0f027819 */ /* 0x002fe200000006ff */
[----:B------:R-:W-:Y:S01]  /*1b20*/  UMOV UR18, 0x0 ;  /* 0x0000000000127882 */ /* 0x000fe20000000000 */
[----:B------:R-:W-:Y:S01]  /*1b30*/  UMOV UR19, 0x10000000 ;  /* 0x1000000000137882 */ /* 0x000fe20000000000 */
[----:B------:R-:W-:Y:S01]  /*1b40*/  UMOV UR10, UR34 ;  /* 0x00000022000a7c82 */ /* 0x000fe20008000000 */
[----:B------:R4:W1:Y:S01]  /*1b50*/  SYNCS.PHASECHK.TRANS64.TRYWAIT P0, [UR8+0x20], R2 ;  /* 0x00002002ff0075a7 */ /* 0x0008620008001108 */
[----:B------:R-:W-:Y:S01]  /*1b60*/  ULEA UR8, UR17, UR6, 0xb ;  /* 0x0000000611087291 */ /* 0x000fe2000f8e58ff */
[----:B------:R-:W-:Y:S01]  /*1b70*/  UMOV UR12, UR36 ;  /* 0x00000024000c7c82 */ /* 0x000fe20008000000 */
[----:B------:R-:W-:-:S02]  /*1b80*/  UMOV UR9, UR33 ;  /* 0x0000002100097c82 */ /* 0x000fc40008000000 */
[----:B------:R-:W-:Y:S02]  /*1b90*/  UIADD3 UR32, UPT, UPT, UR8, 0x4300, URZ ;  /* 0x0000430008207890 */ /* 0x000fe4000fffe0ff */
[----:B------:R-:W-:Y:S01]  /*1ba0*/  UIADD3 UR8, UPT, UPT, UR8, 0x6300, URZ ;  /* 0x0000630008087890 */ /* 0x000fe2000fffe0ff */
[----:B------:R-:W-:Y:S01]  /*1bb0*/  UMOV UR25, UR13 ;  /* 0x0000000d00197c82 */ /* 0x000fe20008000000 */
[----:B------:R-:W-:-:S05]  /*1bc0*/  UMOV UR17, UR23 ;  /* 0x0000001700117c82 */ /* 0x000fca0008000000 */
[----:B------:R2:W-:Y:S02]  /*1bd0*/  UTMALDG.3D.2CTA [UR32], [UR28], desc[UR18] ;  /* 0x000012201c0075b4 */ /* 0x0005e40008211000 */
[----:B------:R4:W-:Y:S01]  /*1be0*/  UTMALDG.3D.2CTA [UR8], [UR26], desc[UR18] ;  /* 0x000012081a0075b4 */ /* 0x0009e20008211000 */
[----:B--2---:R-:W-:Y:S01]  /*1bf0*/  UIADD3 UR34, UPT, UPT, UR34, 0x20, URZ ;  /* 0x0000002022227890 */ /* 0x004fe2000fffe0ff */
[----:B------:R-:W-:Y:S11]  /*1c00*/  BRA.U UP2, `(.L_x_31) ;  /* 0xfffffffd02507547 */ /* 0x000ff6000b83ffff */
.L_x_25:
[----:B----4-:R-:W-:Y:S01]  /*1c10*/  ULEA UR8, UR23, UR6, 0x3 ;  /* 0x0000000617087291 */ /* 0x010fe2000f8e18ff */
[----:B-1----:R-:W-:Y:S01]  /*1c20*/  SHF.L.U32 R2, R15, 0x1f, RZ ;  /* 0x0000001f0f027819 */ /* 0x002fe200000006ff */
[----:B------:R-:W-:Y:S01]  /*1c30*/  @!P1 SYNCS.ARRIVE.TRANS64.A1T0 RZ, [UR6+0x68], RZ ;  /* 0x000068ffffff99a7 */ /* 0x000fe20008100006 */
[----:B------:R-:W-:-:S06]  /*1c40*/  UISETP.GT.AND UP0, UPT, UR7, UR5, UPT ;  /* 0x000000050700728c */ /* 0x000fcc000bf04270 */
[----:B--2---:R1:W2:Y:S03]  /*1c50*/  SYNCS.PHASECHK.TRANS64.TRYWAIT P0, [UR8+0x20], R2 ;  /* 0x00002002ff0075a7 */ /* 0x0042a60008001108 */
[----:B------:R-:W-:Y:S05]  /*1c60*/  BRA.U !UP0, `(.L_x_32) ;  /* 0x0000000108bc7547 */ /* 0x000fea000b800000 */
[----:B------:R-:W-:Y:S01]  /*1c70*/  UIADD3 UR26, UPT, UPT, UR24, UR25, URZ ;  /* 0x00000019181a7290 */ /* 0x000fe2000fffe0ff */
[----:B------:R-:W-:-:S11]  /*1c80*/  UMOV UR27, UR23 ;  /* 0x00000017001b7c82 */ /* 0x000fd60008000000 */
.L_x_38:
[----:B------:R-:W-:Y:S01]  /*1c90*/  ULEA UR17, UR27, UR6, 0x3 ;  /* 0x000000061b117291 */ /* 0x000fe2000f8e18ff */
[----:B--2---:R-:W-:Y:S01]  /*1ca0*/  @P5 MOV R3, 0x2000 ;  /* 0x0000200000035802 */ /* 0x004fe20000000f00 */
[----:B-12---:R-:W-:Y:S10]  /*1cb0*/  @P0 BRA `(.L_x_33) ;  /* 0x00000000000c0947 */ /* 0x006ff40003800000 */
[----:B------:R-:W-:-:S04]  /*1cc0*/  SHF.L.U32 R5, R15, 0x1f, RZ ;  /* 0x0000001f0f057819 */ /* 0x000fc800000006ff */
[----:B------:R-:W2:Y:S02]  /*1cd0*/  SYNCS.PHASECHK.TRANS64.TRYWAIT P0, [UR17+0x20], R5 ;  /* 0x00002005ff0075a7 */ /* 0x000ea40008001111 */
[----:B--2---:R-:W-:Y:S05]  /*1ce0*/  @!P0 BRA `(.L_x_34) ;  /* 0x0000005c00348947 */ /* 0x004fea0003800000 */
.L_x_33:
[----:B------:R2:W-:Y:S01]  /*1cf0*/  @P5 SYNCS.ARRIVE.TRANS64 RZ, [UR17], R3 ;  /* 0x00000003ffff59a7 */ /* 0x0005e20008000011 */
[----:B------:R-:W-:-:S04]  /*1d00*/  ULOP3.LUT UR8, UR22, 0x2, URZ, 0xfc, !UPT ;  /* 0x0000000216087892 */ /* 0x000fc8000f8efcff */
[----:B------:R-:W-:-:S09]  /*1d10*/  UISETP.NE.AND UP0, UPT, UR8, 0x2, UPT ;  /* 0x000000020800788c */ /* 0x000fd2000bf05270 */
[----:B------:R-:W-:Y:S05]  /*1d20*/  BRA.U UP0, `(.L_x_35) ;  /* 0x0000000100047547 */ /* 0x000fea000b800000 */
[----:B------:R-:W-:Y:S05]  /*1d30*/  BPT.TRAP 0x1 ;  /* 0x000000040000795c */ /* 0x000fea0000300000 */
.L_x_35:
[----:B------:R-:W-:Y:S04]  /*1d40*/  BSSY.RECONVERGENT B0, `(.L_x_36) ;  /* 0x0000003000007945 */ /* 0x000fe80003800200 */
[----:B------:R-:W-:Y:S05]  /*1d50*/  @!P4 BRA `(.L_x_37) ;  /* 0x000000000004c947 */ /* 0x000fea0003800000 */
[----:B------:R-:W-:Y:S05]  /*1d60*/  BPT.TRAP 0x1 ;  /* 0x000000040000795c */ /* 0x000fea0000300000 */
.L_x_37:
[----:B------:R-:W-:Y:S05]  /*1d70*/  BSYNC.RECONVERGENT B0 ;  /* 0x0000000000007941 */ /* 0x000fea0003800200 */
.L_x_36:
[----:B------:R-:W-:Y:S02]  /*1d80*/  UIADD3 UR23, UPT, UPT, UR27, 0x1, URZ ;  /* 0x000000011b177890 */ /* 0x000fe4000fffe0ff */
[----:B------:R-:W-:Y:S02]  /*1d90*/  UIADD3 UR32, UP1, UPT, UR14, 0x80, URZ ;  /* 0x000000800e207890 */ /* 0x000fe4000ff3e0ff */
[----:B------:R-:W-:Y:S02]  /*1da0*/  UISETP.NE.AND UP0, UPT, UR23, 0x4, UPT ;  /* 0x000000041700788c */ /* 0x000fe4000bf05270 */
[----:B------:R-:W-:Y:S02]  /*1db0*/  USHF.L.U32 UR18, UR25, 0x5, URZ ;  /* 0x0000000519127899 */ /* 0x000fe400080006ff */
[----:B------:R-:W-:Y:S02]  /*1dc0*/  USEL UR9, URZ, 0x1, UP0 ;  /* 0x00000001ff097887 */ /* 0x000fe40008000000 */
[----:B------:R-:W-:-:S02]  /*1dd0*/  USEL UR23, UR23, URZ, UP0 ;  /* 0x000000ff17177287 */ /* 0x000fc40008000000 */
[----:B------:R-:W-:Y:S02]  /*1de0*/  UIADD3 UR30, UP0, UPT, UR14, 0x180, URZ ;  /* 0x000001800e1e7890 */ /* 0x000fe4000ff1e0ff */
[----:B------:R-:W-:Y:S01]  /*1df0*/  ULEA UR8, UR23, UR6, 0x3 ;  /* 0x0000000617087291 */ /* 0x000fe2000f8e18ff */
[----:B------:R-:W-:Y:S01]  /*1e00*/  LOP3.LUT R15, R15, UR9, RZ, 0x3c, !PT ;  /* 0x000000090f0f7c12 */ /* 0x000fe2000f8e3cff */
[----:B------:R-:W-:Y:S02]  /*1e10*/  ULOP3.LUT UR17, UR17, 0xfefffff8, URZ, 0xc0, !UPT ;  /* 0xfefffff811117892 */ /* 0x000fe4000f8ec0ff */
[----:B------:R-:W-:Y:S01]  /*1e20*/  UIADD3.X UR33, UPT, UPT, URZ, UR15, URZ, UP1, !UPT ;  /* 0x0000000fff217290 */ /* 0x000fe20008ffe4ff */
[----:B-1----:R-:W-:Y:S01]  /*1e30*/  SHF.L.U32 R2, R15, 0x1f, RZ ;  /* 0x0000001f0f027819 */ /* 0x002fe200000006ff */
[----:B------:R-:W-:Y:S01]  /*1e40*/  UIADD3.X UR31, UPT, UPT, URZ, UR15, URZ, UP0, !UPT ;  /* 0x0000000fff1f7290 */ /* 0x000fe200087fe4ff */
[----:B------:R-:W-:Y:S02]  /*1e50*/  UMOV UR28, 0x0 ;  /* 0x00000000001c7882 */ /* 0x000fe40000000000 */
[----:B------:R4:W1:Y:S01]  /*1e60*/  SYNCS.PHASECHK.TRANS64.TRYWAIT P0, [UR8+0x20], R2 ;  /* 0x00002002ff0075a7 */ /* 0x0008620008001108 */
[----:B------:R-:W-:Y:S01]  /*1e70*/  ULEA UR8, UR27, UR6, 0xb ;  /* 0x000000061b087291 */ /* 0x000fe2000f8e58ff */
[----:B------:R-:W-:Y:S01]  /*1e80*/  UMOV UR29, 0x10000000 ;  /* 0x10000000001d7882 */ /* 0x000fe20000000000 */
[----:B------:R-:W-:-:S02]  /*1e90*/  UMOV UR19, UR35 ;  /* 0x0000002300137c82 */ /* 0x000fc40008000000 */
[----:B------:R-:W-:Y:S02]  /*1ea0*/  UIADD3 UR16, UPT, UPT, UR8, 0x4300, URZ ;  /* 0x0000430008107890 */ /* 0x000fe4000fffe0ff */
[----:B------:R-:W-:Y:S01]  /*1eb0*/  UIADD3 UR8, UPT, UPT, UR8, 0x6300, URZ ;  /* 0x0000630008087890 */ /* 0x000fe2000fffe0ff */
[----:B------:R-:W-:Y:S01]  /*1ec0*/  UMOV UR20, UR36 ;  /* 0x0000002400147c82 */ /* 0x000fe20008000000 */
[----:B------:R-:W-:Y:S01]  /*1ed0*/  UMOV UR12, UR36 ;  /* 0x00000024000c7c82 */ /* 0x000fe20008000000 */
[----:B------:R-:W-:Y:S01]  /*1ee0*/  UMOV UR9, UR17 ;  /* 0x0000001100097c82 */ /* 0x000fe20008000000 */
[----:B------:R-:W-:Y:S01]  /*1ef0*/  UMOV UR10, UR18 ;  /* 0x00000012000a7c82 */ /* 0x000fe20008000000 */
[----:B------:R-:W-:Y:S02]  /*1f00*/  UIADD3 UR25, UPT, UPT, UR25, 0x1, URZ ;  /* 0x0000000119197890 */ /* 0x000fe4000fffe0ff */
[----:B------:R4:W-:Y:S01]  /*1f10*/  UTMALDG.3D.2CTA [UR16], [UR32], desc[UR28] ;  /* 0x00001c10200075b4 */ /* 0x0009e20008211000 */
[----:B------:R-:W-:Y:S01]  /*1f20*/  UMOV UR27, UR23 ;  /* 0x00000017001b7c82 */ /* 0x000fe20008000000 */
[----:B------:R-:W-:Y:S01]  /*1f30*/  UISETP.NE.AND UP0, UPT, UR25, UR26, UPT ;  /* 0x0000001a1900728c */ /* 0x000fe2000bf05270 */
[----:B------:R4:W-:Y:S08]  /*1f40*/  UTMALDG.3D.2CTA [UR8], [UR30], desc[UR28] ;  /* 0x00001c081e0075b4 */ /* 0x0009f00008211000 */
[----:B----4-:R-:W-:Y:S05]  /*1f50*/  BRA.U UP0, `(.L_x_38) ;  /* 0xfffffffd004c7547 */ /* 0x010fea000b83ffff */
.L_x_32:
[C---:B-1----:R-:W-:Y:S01]  /*1f60*/  LEA R2, R14.reuse, UR6, 0x3 ;  /* 0x000000060e027c11 */ /* 0x042fe2000f8e18ff */
[----:B------:R-:W-:Y:S01]  /*1f70*/  NOP ;  /* 0x0000000000007918 */ /* 0x000fe20000000000 */
[----:B--2---:R-:W-:Y:S02]  /*1f80*/  SHF.L.U32 R3, R13, 0x1f, RZ ;  /* 0x0000001f0d037819 */ /* 0x004fe400000006ff */
[----:B------:R-:W-:Y:S02]  /*1f90*/  LEA R4, R14, UR6, 0x4 ;  /* 0x000000060e047c11 */ /* 0x000fe4000f8e20ff */
[----:B------:R-:W1:Y:S02]  /*1fa0*/  SYNCS.PHASECHK.TRANS64.TRYWAIT P0, [R2+URZ+0x70], R3 ;  /* 0x00007003020075a7 */ /* 0x000e6400080011ff */
[----:B-1----:R-:W-:Y:S05]  /*1fb0*/  @!P0 BRA `(.L_x_39) ;  /* 0x0000005800988947 */ /* 0x002fea0003800000 */
.L_x_126:
[----:B------:R-:W2:Y:S01]  /*1fc0*/  LDS.128 R4, [R4+0x100] ;  /* 0x0001000004047984 */ /* 0x000ea20000000c00 */
[----:B------:R-:W-:Y:S01]  /*1fd0*/  ISETP.GE.AND P0, PT, R40, 0x1, PT ;  /* 0x000000012800780c */ /* 0x000fe20003f06270 */
[----:B-1----:R-:W-:Y:S01]  /*1fe0*/  VIADD R2, R2, 0x80 ;  /* 0x0000008002027836 */ /* 0x002fe20000000000 */
[----:B------:R-:W-:Y:S01]  /*1ff0*/  @!PT LDS RZ, [RZ] ;  /* 0x00000000fffff984 */ /* 0x000fe20000000800 */
[----:B------:R-:W-:Y:S01]  /*2000*/  @!PT LDS RZ, [RZ] ;  /* 0x00000000fffff984 */ /* 0x000fe20000000800 */
[----:B------:R-:W-:Y:S01]  /*2010*/  @!PT LDS RZ, [RZ] ;  /* 0x00000000fffff984 */ /* 0x000fe20000000800 */
[----:B------:R-:W-:Y:S01]  /*2020*/  @!PT LDS RZ, [RZ] ;  /* 0x00000000fffff984 */ /* 0x000fe20000000800 */
[----:B------:R1:W-:Y:S06]  /*2030*/  MEMBAR.ALL.CTA ;  /* 0x0000000000007992 */ /* 0x0003ec0000008000 */
[----:B-1----:R-:W1:Y:S01]  /*2040*/  FENCE.VIEW.ASYNC.S ;  /* 0x00000000000073c6 */ /* 0x002e620000000000 */
[----:B------:R-:W-:-:S04]  /*2050*/  PRMT R2, RZ, 0x654, R2 ;  /* 0x00000654ff027816 */ /* 0x000fc80000000002 */
[----:B-1----:R1:W-:Y:S01]  /*2060*/  SYNCS.ARRIVE.TRANS64.RED.A1T0 RZ, [R2+URZ], RZ ;  /* 0x000000ff02ff79a7 */ /* 0x0023e200081004ff */
[----:B--2---:R-:W-:-:S13]  /*2070*/  LOP3.LUT P2, RZ, R6, 0x1, RZ, 0xc0, !PT ;  /* 0x0000000106ff7812 */ /* 0x004fda000784c0ff */
[----:B------:R-:W-:Y:S01]  /*2080*/  @P2 SHF.R.U32.HI R3, RZ, 0x10, R5 ;  /* 0x00000010ff032819 */ /* 0x000fe20000011605 */
[----:B------:R-:W-:Y:S01]  /*2090*/  VOTEU.ANY UP0, P2 ;  /* 0x0000000000ff7886 */ /* 0x000fe20001000100 */
[----:B------:R-:W-:Y:S02]  /*20a0*/  @P2 MOV R11, R4 ;  /* 0x00000004000b2202 */ /* 0x000fe40000000f00 */
[----:B------:R-:W-:Y:S02]  /*20b0*/  @P2 R2UR.BROADCAST UR8, R3 ;  /* 0x00000000030822ca */ /* 0x000fe400008e0000 */
[----:B------:R-:W-:-:S11]  /*20c0*/  @P2 LOP3.LUT R8, R5, 0xffff, RZ, 0xc0, !PT ;  /* 0x0000ffff05082812 */ /* 0x000fd600078ec0ff */
[----:B------:R-:W-:Y:S01]  /*20d0*/  @UP0 UMOV UR36, UR8 ;  /* 0x0000000800240c82 */ /* 0x000fe20008000000 */
[----:B-1----:R-:W-:Y:S05]  /*20e0*/  @!P0 BRA `(.L_x_40) ;  /* 0x0000000000b88947 */ /* 0x002fea0003800000 */
[----:B------:R-:W3:Y:S01]  /*20f0*/  LDC.64 R4, c[0x0][0xb18] ;  /* 0x0002c600ff047b82 */ /* 0x000ee20000000a00 */
[----:B------:R-:W-:-:S07]  /*2100*/  ISETP.NE.AND P3, PT, R40, 0x1, PT ;  /* 0x000000012800780c */ /* 0x000fce0003f65270 */
[----:B------:R-:W1:Y:S08]  /*2110*/  LDC.64 R6, c[0x0][0xb10] ;  /* 0x0002c400ff067b82 */ /* 0x000e700000000a00 */
[----:B------:R-:W2:Y:S08]  /*2120*/  LDC R17, c[0x0][0xb20] ;  /* 0x0002c800ff117b82 */ /* 0x000eb00000000800 */
[----:B------:R-:W4:Y:S01]  /*2130*/  LDC R18, c[0x0][0xb0c] ;  /* 0x0002c300ff127b82 */ /* 0x000f220000000800 */
[----:B---3--:R-:W-:Y:S01]  /*2140*/  IMAD.HI.U32 R22, R0, R5, RZ ;  /* 0x0000000500167227 */ /* 0x008fe200078e00ff */
[----:B------:R-:W-:-:S06]  /*2150*/  ISETP.NE.AND P0, PT, R4, 0x1, PT ;  /* 0x000000010400780c */ /* 0x000fcc0003f05270 */
[----:B------:R-:W3:Y:S01]  /*2160*/  LDC.64 R2, c[0x0][0xb28] ;  /* 0x0002ca00ff027b82 */ /* 0x000ee20000000a00 */
[----:B-1----:R-:W-:-:S04]  /*2170*/  IMAD.HI.U32 R20, R9, R6, RZ ;  /* 0x0000000609147227 */ /* 0x002fc800078e00ff */
[----:B------:R-:W-:Y:S01]  /*2180*/  IMAD.HI.U32 R24, R11, R6, RZ ;  /* 0x000000060b187227 */ /* 0x000fe200078e00ff */
[----:B------:R-:W-:Y:S02]  /*2190*/  SHF.R.U32.HI R20, RZ, R7, R20 ;  /* 0x00000007ff147219 */ /* 0x000fe40000011614 */
[----:B--2---:R-:W-:Y:S01]  /*21a0*/  SHF.R.U32.HI R19, RZ, R17, R22 ;  /* 0x00000011ff137219 */ /* 0x004fe20000011616 */
[----:B------:R-:W-:Y:S01]  /*21b0*/  IMAD.HI.U32 R22, R8, R5, RZ ;  /* 0x0000000508167227 */ /* 0x000fe200078e00ff */
[----:B------:R-:W-:Y:S02]  /*21c0*/  SHF.R.U32.HI R24, RZ, R7, R24 ;  /* 0x00000007ff187219 */ /* 0x000fe40000011618 */
[----:B------:R-:W-:Y:S02]  /*21d0*/  SEL R19, R0, R19, !P0 ;  /* 0x0000001300137207 */ /* 0x000fe40004000000 */
[----:B------:R-:W-:Y:S02]  /*21e0*/  SHF.R.U32.HI R17, RZ, R17, R22 ;  /* 0x00000011ff117219 */ /* 0x000fe40000011616 */
[----:B----4-:R-:W-:-:S02]  /*21f0*/  ISETP.NE.AND P1, PT, R18, 0x1, PT ;  /* 0x000000011200780c */ /* 0x010fc40003f25270 */
[----:B------:R-:W-:Y:S02]  /*2200*/  SEL R17, R8, R17, !P0 ;  /* 0x0000001108117207 */ /* 0x000fe40004000000 */
[----:B------:R-:W-:Y:S02]  /*2210*/  SEL R21, R9, R20, !P1 ;  /* 0x0000001409157207 */ /* 0x000fe40004800000 */
[----:B------:R-:W-:Y:S01]  /*2220*/  SEL R5, R11, R24, !P1 ;  /* 0x000000180b057207 */ /* 0x000fe20004800000 */
[----:B---3--:R-:W-:Y:S01]  /*2230*/  IMAD.HI.U32 R20, R19, R2, RZ ;  /* 0x0000000213147227 */ /* 0x008fe200078e00ff */
[----:B------:R-:W-:-:S03]  /*2240*/  IADD3 R7, PT, PT, -R17, RZ, RZ ;  /* 0x000000ff11077210 */ /* 0x000fc60007ffe1ff */
        /* <DEDUP_REMOVED lines=11> */
[----:B------:R-:W-:-:S04]  /*2300*/  @!P0 IMAD.HI.U32 R20, R5, R2, RZ ;  /* 0x0000000205148227 */ /* 0x000fc800078e00ff */
[----:B------:R-:W-:Y:S01]  /*2310*/  IMAD.MOV R2, RZ, RZ, -R6 ;  /* 0x000000ffff027224 */ /* 0x000fe200078e0a06 */
[----:B------:R-:W-:-:S03]  /*2320*/  @!P0 SHF.R.U32.HI R20, RZ, R3, R20 ;  /* 0x00000003ff148219 */ /* 0x000fc60000011614 */
[----:B------:R-:W-:Y:S01]  /*2330*/  IMAD R2, R40, R2, R17 ;  /* 0x0000000228027224 */ /* 0x000fe200078e0211 */
        /* <DEDUP_REMOVED lines=9> */
.L_x_40:
[----:B------:R-:W1:Y:S02]  /*23d0*/  LDCU UR8, c[0x0][0xb30] ;  /* 0x00016600ff0877ac */ /* 0x000e640008000800 */
[----:B-1----:R-:W-:-:S09]  /*23e0*/  UISETP.NE.AND UP0, UPT, UR8, 0x1, UPT ;  /* 0x000000010800788c */ /* 0x002fd2000bf05270 */
[----:B------:R-:W-:Y:S05]  /*23f0*/  BRA.U UP0, `(.L_x_41) ;  /* 0x0000000100407547 */ /* 0x000fea000b800000 */
[----:B------:R-:W1:Y:S08]  /*2400*/  LDC.64 R4, c[0x0][0xb10] ;  /* 0x0002c400ff047b82 */ /* 0x000e700000000a00 */
[----:B------:R-:W2:Y:S08]  /*2410*/  LDC.64 R2, c[0x0][0xb18] ;  /* 0x0002c600ff027b82 */ /* 0x000eb00000000a00 */
[----:B------:R-:W4:Y:S08]  /*2420*/  LDC R6, c[0x0][0xb20] ;  /* 0x0002c800ff067b82 */ /* 0x000f300000000800 */
[----:B------:R-:W3:Y:S01]  /*2430*/  LDC R18, c[0x0][0xb0c] ;  /* 0x0002c300ff127b82 */ /* 0x000ee20000000800 */
[----:B-1----:R-:W-:-:S05]  /*2440*/  IMAD.HI.U32 R4, R11, R4, RZ ;  /* 0x000000040b047227 */ /* 0x002fca00078e00ff */
[----:B------:R-:W-:Y:S01]  /*2450*/  SHF.R.U32.HI R4, RZ, R5, R4 ;  /* 0x00000005ff047219 */ /* 0x000fe20000011604 */
[----:B--2---:R-:W-:Y:S01]  /*2460*/  IMAD.HI.U32 R3, R8, R3, RZ ;  /* 0x0000000308037227 */ /* 0x004fe200078e00ff */
[----:B------:R-:W-:-:S04]  /*2470*/  ISETP.NE.AND P0, PT, R2, 0x1, PT ;  /* 0x000000010200780c */ /* 0x000fc80003f05270 */
[----:B----4-:R-:W-:-:S04]  /*2480*/  SHF.R.U32.HI R3, RZ, R6, R3 ;  /* 0x00000006ff037219 */ /* 0x010fc80000011603 */
[----:B------:R-:W-:Y:S02]  /*2490*/  SEL R3, R8, R3, !P0 ;  /* 0x0000000308037207 */ /* 0x000fe40004000000 */
[----:B---3--:R-:W-:-:S04]  /*24a0*/  ISETP.NE.AND P1, PT, R18, 0x1, PT ;  /* 0x000000011200780c */ /* 0x008fc80003f25270 */
[----:B------:R-:W-:-:S05]  /*24b0*/  SEL R4, R11, R4, !P1 ;  /* 0x000000040b047207 */ /* 0x000fca0004800000 */
[----:B------:R-:W-:Y:S02]  /*24c0*/  IMAD.IADD R5, R3, 0x1, -R4 ;  /* 0x0000000103057824 */ /* 0x000fe400078e0a04 */
[----:B------:R-:W-:Y:S02]  /*24d0*/  IMAD.IADD R3, R4, 0x1, -R3 ;  /* 0x0000000104037824 */ /* 0x000fe400078e0a03 */
[----:B------:R-:W-:Y:S02]  /*24e0*/  IMAD R11, R5, R18, R11 ;  /* 0x00000012050b7224 */ /* 0x000fe400078e020b */
[----:B------:R-:W-:-:S07]  /*24f0*/  IMAD R8, R3, R2, R8 ;  /* 0x0000000203087224 */ /* 0x000fce00078e0208 */
.L_x_41:
[----:B------:R-:W-:Y:S01]  /*2500*/  VIADD R14, R14, 0x1 ;  /* 0x000000010e0e7836 */ /* 0x000fe20000000000 */
[----:B------:R-:W-:Y:S01]  /*2510*/  PLOP3.LUT P1, PT, PT, PT, PT, 0x80, 0x8 ;  /* 0x000000000008781c */ /* 0x000fe20003f2f070 */
[----:B------:R-:W-:Y:S02]  /*2520*/  IMAD.IADD R21, R11, 0x1, R90 ;  /* 0x000000010b157824 */ /* 0x000fe400078e025a */
[----:B------:R-:W-:Y:S01]  /*2530*/  IMAD.IADD R20, R8, 0x1, R83 ;  /* 0x0000000108147824 */ /* 0x000fe200078e0253 */
[----:B------:R-:W-:-:S04]  /*2540*/  ISETP.NE.AND P0, PT, R14, 0x2, PT ;  /* 0x000000020e00780c */ /* 0x000fc80003f05270 */
[----:B------:R-:W-:Y:S02]  /*2550*/  SEL R2, RZ, 0x1, P0 ;  /* 0x00000001ff027807 */ /* 0x000fe40000000000 */
[----:B------:R-:W-:Y:S02]  /*2560*/  SEL R14, R14, RZ, P0 ;  /* 0x000000ff0e0e7207 */ /* 0x000fe40000000000 */
[----:B------:R-:W-:Y:S01]  /*2570*/  LOP3.LUT R13, R13, R2, RZ, 0x3c, !PT ;  /* 0x000000020d0d7212 */ /* 0x000fe200078e3cff */
[----:B------:R-:W-:Y:S06]  /*2580*/  @P2 BRA `(.L_x_42) ;  /* 0xfffffff000642947 */ /* 0x000fec000383ffff */
[----:B------:R-:W-:Y:S01]  /*2590*/  UIADD3 UR6, UPT, UPT, UR6, 0x20, URZ ;  /* 0x0000002006067890 */ /* 0x000fe2000fffe0ff */
[----:B------:R-:W-:-:S03]  /*25a0*/  SHF.L.U32 R3, R15, 0x1f, RZ ;  /* 0x0000001f0f037819 */ /* 0x000fc600000006ff */
[----:B------:R-:W-:-:S09]  /*25b0*/  ULEA UR4, UR23, UR6, 0x3 ;  /* 0x0000000617047291 */ /* 0x000fd2000f8e18ff */
[----:B------:R-:W1:Y:S02]  /*25c0*/  SYNCS.PHASECHK.TRANS64.TRYWAIT P0, [UR4], R3 ;  /* 0x00000003ff0075a7 */ /* 0x000e640008001104 */
[----:B-1----:R-:W-:Y:S05]  /*25d0*/  @!P0 BRA `(.L_x_43) ;  /* 0x0000005400248947 */ /* 0x002fea0003800000 */
.L_x_128:
[----:B------:R-:W-:-:S04]  /*25e0*/  UIADD3 UR5, UPT, UPT, UR23, 0x1, URZ ;  /* 0x0000000117057890 */ /* 0x000fc8000fffe0ff */
[----:B------:R-:W-:-:S04]  /*25f0*/  UISETP.NE.AND UP0, UPT, UR5, 0x4, UPT ;  /* 0x000000040500788c */ /* 0x000fc8000bf05270 */
[----:B------:R-:W-:Y:S02]  /*2600*/  USEL UR7, URZ, 0x1, UP0 ;  /* 0x00000001ff077887 */ /* 0x000fe40008000000 */
[----:B------:R-:W-:-:S04]  /*2610*/  USEL UR5, UR5, URZ, UP0 ;  /* 0x000000ff05057287 */ /* 0x000fc80008000000 */
[----:B------:R-:W-:Y:S01]  /*2620*/  ULEA UR4, UR5, UR6, 0x3 ;  /* 0x0000000605047291 */ /* 0x000fe2000f8e18ff */
[----:B------:R-:W-:-:S04]  /*2630*/  LOP3.LUT R2, R15, UR7, RZ, 0x3c, !PT ;  /* 0x000000070f027c12 */ /* 0x000fc8000f8e3cff */
[----:B-1----:R-:W-:-:S04]  /*2640*/  SHF.L.U32 R3, R2, 0x1f, RZ ;  /* 0x0000001f02037819 */ /* 0x002fc800000006ff */
[----:B------:R-:W1:Y:S02]  /*2650*/  SYNCS.PHASECHK.TRANS64.TRYWAIT P0, [UR4], R3 ;  /* 0x00000003ff0075a7 */ /* 0x000e640008001104 */
[----:B-1----:R-:W-:Y:S05]  /*2660*/  @!P0 BRA `(.L_x_44) ;  /* 0x0000005400188947 */ /* 0x002fea0003800000 */
.L_x_130:
        /* <DEDUP_REMOVED lines=9> */
.L_x_132:
[----:B------:R-:W-:-:S04]  /*2700*/  UIADD3 UR5, UPT, UPT, UR5, 0x1, URZ ;  /* 0x0000000105057890 */ /* 0x000fc8000fffe0ff */
[----:B------:R-:W-:-:S04]  /*2710*/  UISETP.NE.AND UP0, UPT, UR5, 0x4, UPT ;  /* 0x000000040500788c */ /* 0x000fc8000bf05270 */
[----:B------:R-:W-:Y:S02]  /*2720*/  USEL UR4, URZ, 0x1, UP0 ;  /* 0x00000001ff047887 */ /* 0x000fe40008000000 */
[----:B------:R-:W-:-:S04]  /*2730*/  USEL UR5, UR5, URZ, UP0 ;  /* 0x000000ff05057287 */ /* 0x000fc80008000000 */
[----:B------:R-:W-:Y:S01]  /*2740*/  ULEA UR5, UR5, UR6, 0x3 ;  /* 0x0000000605057291 */ /* 0x000fe2000f8e18ff */
[----:B-1----:R-:W-:-:S04]  /*2750*/  LOP3.LUT R3, R2, UR4, RZ, 0x3c, !PT ;  /* 0x0000000402037c12 */ /* 0x002fc8000f8e3cff */
[----:B------:R-:W-:Y:S01]  /*2760*/  SHF.L.U32 R3, R3, 0x1f, RZ ;  /* 0x0000001f03037819 */ /* 0x000fe200000006ff */
[----:B---3--:R-:W-:-:S07]  /*2770*/  IMAD.U32 R0, RZ, RZ, UR5 ;  /* 0x00000005ff007e24 */ /* 0x008fce000f8e00ff */
.L_x_46:
[----:B-1----:R1:W2:Y:S02]  /*2780*/  SYNCS.PHASECHK.TRANS64.TRYWAIT P0, [R0+URZ], R3 ;  /* 0x00000003000075a7 */ /* 0x0022a400080011ff */
[----:B--2---:R-:W-:Y:S05]  /*2790*/  @!P0 NANOSLEEP.SYNCS 0x989680 ;  /* 0x009896800000895d */ /* 0x004fea0003900000 */
[----:B------:R-:W2:Y:S02]  /*27a0*/  @!P0 SYNCS.PHASECHK.TRANS64 P0, [R0+URZ], R3 ;  /* 0x00000003000085a7 */ /* 0x000ea400080010ff */
[----:B--2---:R-:W-:Y:S05]  /*27b0*/  @P0 EXIT ;  /* 0x000000000000094d */ /* 0x004fea0003800000 */
[----:B------:R-:W-:Y:S05]  /*27c0*/  BRA `(.L_x_46) ;  /* 0xfffffffc00ec7947 */ /* 0x000fea000383ffff */
.L_x_22:
[----:B------:R-:W-:-:S04]  /*27d0*/  UISETP.NE.AND UP1, UPT, UR37, URZ, UPT ;  /* 0x000000ff2500728c */ /* 0x000fc8000bf25270 */
[----:B------:R-:W-:-:S09]  /*27e0*/  UISETP.NE.OR UP1, UPT, UR10, 0x1, UP1 ;  /* 0x000000010a00788c */ /* 0x000fd20008f25670 */
[----:B------:R-:W-:Y:S05]  /*27f0*/  BRA.U UP1, `(.L_x_47) ;  /* 0x00000005014c7547 */ /* 0x000fea000b800000 */
[----:B------:R-:W-:Y:S01]  /*2800*/  HFMA2 R11, -RZ, RZ, 0, 0 ;  /* 0x00000000ff0b7431 */ /* 0x000fe200000001ff */
[----:B------:R-:W-:Y:S01]  /*2810*/  ISETP.GE.U32.AND P2, PT, R10, 0x2, PT ;  /* 0x000000020a00780c */ /* 0x000fe20003f46070 */
[----:B------:R-:W-:Y:S01]  /*2820*/  IMAD.MOV.U32 R12, RZ, RZ, 0x1 ;  /* 0x00000001ff0c7424 */ /* 0x000fe200078e00ff */
[----:B------:R-:W-:Y:S01]  /*2830*/  CS2R R8, SRZ ;  /* 0x0000000000087805 */ /* 0x000fe2000001ff00 */
[----:B------:R-:W-:Y:S01]  /*2840*/  IMAD.MOV.U32 R3, RZ, RZ, RZ ;  /* 0x000000ffff037224 */ /* 0x000fe200078e00ff */
[----:B------:R-:W-:Y:S01]  /*2850*/  UMOV UR4, 0x400 ;  /* 0x0000040000047882 */ /* 0x000fe20000000000 */
[----:B------:R-:W-:Y:S01]  /*2860*/  UMOV UR6, URZ ;  /* 0x000000ff00067c82 */ /* 0x000fe20008000000 */
[----:B------:R-:W-:-:S12]  /*2870*/  ULEA UR37, UR37, UR4, 0x18 ;  /* 0x0000000425257291 */ /* 0x000fd8000f8ec0ff */
.L_x_51:
[----:B------:R-:W-:Y:S02]  /*2880*/  LEA R0, R3, UR37, 0x3 ;  /* 0x0000002503007c11 */ /* 0x000fe4000f8e18ff */
[----:B------:R-:W-:-:S03]  /*2890*/  SHF.L.U32 R5, R8, 0x1f, RZ ;  /* 0x0000001f08057819 */ /* 0x000fc600000006ff */
[----:B------:R-:W-:Y:S01]  /*28a0*/  VIADD R4, R0, 0xe0 ;  /* 0x000000e000047836 */ /* 0x000fe20000000000 */
[----:B------:R-:W1:Y:S02]  /*28b0*/  SYNCS.PHASECHK.TRANS64.TRYWAIT P0, [R0+URZ+0xd0], R5 ;  /* 0x0000d005000075a7 */ /* 0x000e6400080011ff */
[----:B-1----:R-:W-:Y:S05]  /*28c0*/  @!P0 BRA `(.L_x_48) ;  /* 0x0000005000b08947 */ /* 0x002fea0003800000 */
.L_x_133:
[----:B------:R-:W-:Y:S01]  /*28d0*/  ULEA UR5, UR6, UR37, 0x3 ;  /* 0x0000002506057291 */ /* 0x000fe2000f8e18ff */
[----:B------:R-:W-:Y:S01]  /*28e0*/  PRMT R4, RZ, 0x654, R4 ;  /* 0x00000654ff047816 */ /* 0x000fe20000000004 */
[----:B-1----:R-:W-:Y:S01]  /*28f0*/  @!P2 IMAD.MOV.U32 R5, RZ, RZ, 0x10 ;  /* 0x00000010ff05a424 */ /* 0x002fe200078e00ff */
[----:B------:R-:W-:Y:S01]  /*2900*/  SHF.L.U32 R7, R12, 0x1f, RZ ;  /* 0x0000001f0c077819 */ /* 0x000fe200000006ff */
[----:B------:R-:W-:Y:S01]  /*2910*/  UIADD3 UR4, UPT, UPT, UR5, 0x70, URZ ;  /* 0x0000007005047890 */ /* 0x000fe2000fffe0ff */
[----:B------:R1:W-:Y:S05]  /*2920*/  SYNCS.ARRIVE.TRANS64.RED.A1T0 RZ, [R4+URZ], RZ ;  /* 0x000000ff04ff79a7 */ /* 0x0003ea00081004ff */
[----:B------:R-:W-:Y:S01]  /*2930*/  IMAD.U32 R13, RZ, RZ, UR4 ;  /* 0x00000004ff0d7e24 */ /* 0x000fe2000f8e00ff */
[----:B------:R-:W2:Y:S04]  /*2940*/  SYNCS.PHASECHK.TRANS64.TRYWAIT P0, [UR5+0x80], R7 ;  /* 0x00008007ff0075a7 */ /* 0x000ea80008001105 */
[----:B------:R-:W-:Y:S01]  /*2950*/  PRMT R13, R10, 0x654, R13 ;  /* 0x000006540a0d7816 */ /* 0x000fe2000000000d */
[----:B-12---:R-:W-:Y:S06]  /*2960*/  @!P0 BRA `(.L_x_49) ;  /* 0x00000050009c8947 */ /* 0x006fec0003800000 */
.L_x_135:
[----:B------:R-:W-:Y:S01]  /*2970*/  ULEA UR4, UR6, UR37, 0x4 ;  /* 0x0000002506047291 */ /* 0x000fe2000f8e20ff */
[----:B------:R-:W-:Y:S01]  /*2980*/  SEL R2, R13, R2, !P2 ;  /* 0x000000020d027207 */ /* 0x000fe20005000000 */
[----:B------:R-:W-:Y:S01]  /*2990*/  UIADD3 UR5, UPT, UPT, UR5, 0x70, URZ ;  /* 0x0000007005057890 */ /* 0x000fe2000fffe0ff */
[----:B-1----:R-:W-:Y:S01]  /*29a0*/  LEA R0, R11, UR37, 0x3 ;  /* 0x000000250b007c11 */ /* 0x002fe2000f8e18ff */
[----:B------:R-:W-:Y:S01]  /*29b0*/  UIADD3 UR4, UPT, UPT, UR4, 0x100, URZ ;  /* 0x0000010004047890 */ /* 0x000fe2000fffe0ff */
[----:B------:R1:W-:Y:S01]  /*29c0*/  @!P2 SYNCS.ARRIVE.TRANS64.RED RZ, [R2+URZ], R5 ;  /* 0x0000000502ffa9a7 */ /* 0x0003e200080004ff */
[----:B------:R-:W-:Y:S01]  /*29d0*/  UIADD3 UR6, UPT, UPT, UR6, 0x1, URZ ;  /* 0x0000000106067890 */ /* 0x000fe2000fffe0ff */
[----:B------:R-:W-:-:S03]  /*29e0*/  VIADD R3, R3, 0x1 ;  /* 0x0000000103037836 */ /* 0x000fc60000000000 */
[----:B------:R-:W-:Y:S02]  /*29f0*/  UISETP.NE.AND UP0, UPT, UR6, 0x2, UPT ;  /* 0x000000020600788c */ /* 0x000fe4000bf05270 */
[----:B------:R-:W-:Y:S01]  /*2a00*/  ISETP.NE.AND P0, PT, R3, 0x2, PT ;  /* 0x000000020300780c */ /* 0x000fe20003f05270 */
[----:B------:R-:W-:Y:S06]  /*2a10*/  UGETNEXTWORKID.BROADCAST [UR4], [UR5] ;  /* 0x00000000040073ca */ /* 0x000fec0008000100 */
[----:B------:R-:W-:Y:S02]  /*2a20*/  USEL UR4, URZ, 0x1, UP0 ;  /* 0x00000001ff047887 */ /* 0x000fe40008000000 */
[----:B------:R-:W-:-:S04]  /*2a30*/  USEL UR6, UR6, URZ, UP0 ;  /* 0x000000ff06067287 */ /* 0x000fc80008000000 */
[----:B------:R-:W-:Y:S02]  /*2a40*/  LOP3.LUT R12, R12, UR4, RZ, 0x3c, !PT ;  /* 0x000000040c0c7c12 */ /* 0x000fe4000f8e3cff */
[----:B-1----:R-:W-:-:S04]  /*2a50*/  SHF.L.U32 R5, R9, 0x1f, RZ ;  /* 0x0000001f09057819 */ /* 0x002fc800000006ff */
[----:B------:R-:W1:Y:S02]  /*2a60*/  SYNCS.PHASECHK.TRANS64.TRYWAIT P1, [R0+URZ+0x70], R5 ;  /* 0x00007005000075a7 */ /* 0x000e6400080211ff */
[----:B-1----:R-:W-:Y:S05]  /*2a70*/  @!P1 BRA `(.L_x_50) ;  /* 0x0000005000709947 */ /* 0x002fea0003800000 */
.L_x_136:
[----:B------:R-:W-:Y:S01]  /*2a80*/  LEA R4, R11, UR37, 0x4 ;  /* 0x000000250b047c11 */ /* 0x000fe2000f8e20ff */
[----:B-1----:R-:W-:Y:S01]  /*2a90*/  VIADD R0, R0, 0x80 ;  /* 0x0000008000007836 */ /* 0x002fe20000000000 */
[----:B------:R-:W-:Y:S01]  /*2aa0*/  SEL R3, R3, RZ, P0 ;  /* 0x000000ff03037207 */ /* 0x000fe20000000000 */
[----:B------:R-:W-:-:S03]  /*2ab0*/  VIADD R11, R11, 0x1 ;  /* 0x000000010b0b7836 */ /* 0x000fc60000000000 */
[----:B------:R-:W1:Y:S01]  /*2ac0*/  LDS.128 R4, [R4+0x100] ;  /* 0x0001000004047984 */ /* 0x000e620000000c00 */
[----:B------:R-:W-:Y:S02]  /*2ad0*/  PRMT R0, RZ, 0x654, R0 ;  /* 0x00000654ff007816 */ /* 0x000fe40000000000 */
[C---:B------:R-:W-:Y:S01]  /*2ae0*/  ISETP.NE.AND P1, PT, R11.reuse, 0x2, PT ;  /* 0x000000020b00780c */ /* 0x040fe20003f25270 */
[----:B------:R-:W-:Y:S01]  /*2af0*/  @!PT LDS RZ, [RZ] ;  /* 0x00000000fffff984 */ /* 0x000fe20000000800 */
[----:B------:R-:W-:Y:S01]  /*2b00*/  @!PT LDS RZ, [RZ] ;  /* 0x00000000fffff984 */ /* 0x000fe20000000800 */
[----:B------:R-:W-:Y:S01]  /*2b10*/  @!PT LDS RZ, [RZ] ;  /* 0x00000000fffff984 */ /* 0x000fe20000000800 */
[----:B------:R-:W-:Y:S01]  /*2b20*/  @!PT LDS RZ, [RZ] ;  /* 0x00000000fffff984 */ /* 0x000fe20000000800 */
[----:B------:R2:W-:Y:S06]  /*2b30*/  MEMBAR.ALL.CTA ;  /* 0x0000000000007992 */ /* 0x0005ec0000008000 */
[----:B--2---:R-:W2:Y:S01]  /*2b40*/  FENCE.VIEW.ASYNC.S ;  /* 0x00000000000073c6 */ /* 0x004ea20000000000 */
[----:B------:R-:W-:Y:S01]  /*2b50*/  SEL R11, R11, RZ, P1 ;  /* 0x000000ff0b0b7207 */ /* 0x000fe20000800000 */
[----:B--2---:R2:W-:Y:S01]  /*2b60*/  SYNCS.ARRIVE.TRANS64.RED.A1T0 RZ, [R0+URZ], RZ ;  /* 0x000000ff00ff79a7 */ /* 0x0045e200081004ff */
[----:B-1----:R-:W-:-:S02]  /*2b70*/  LOP3.LUT P3, RZ, R6, 0x1, RZ, 0xc0, !PT ;  /* 0x0000000106ff7812 */ /* 0x002fc4000786c0ff */
[----:B------:R-:W-:-:S04]  /*2b80*/  SEL R5, RZ, 0x1, P0 ;  /* 0x00000001ff057807 */ /* 0x000fc80000000000 */
[----:B------:R-:W-:Y:S02]  /*2b90*/  LOP3.LUT R8, R8, R5, RZ, 0x3c, !PT ;  /* 0x0000000508087212 */ /* 0x000fe400078e3cff */
[----:B--2---:R-:W-:-:S04]  /*2ba0*/  SEL R0, RZ, 0x1, P1 ;  /* 0x00000001ff007807 */ /* 0x004fc80000800000 */
[----:B------:R-:W-:Y:S01]  /*2bb0*/  LOP3.LUT R9, R9, R0, RZ, 0x3c, !PT ;  /* 0x0000000009097212 */ /* 0x000fe200078e3cff */
[----:B------:R-:W-:Y:S06]  /*2bc0*/  @P3 BRA `(.L_x_51) ;  /* 0xfffffffc002c3947 */ /* 0x000fec000383ffff */
[----:B------:R-:W-:Y:S01]  /*2bd0*/  ULEA UR5, UR6, UR37, 0x3 ;  /* 0x0000002506057291 */ /* 0x000fe2000f8e18ff */
[----:B------:R-:W-:-:S08]  /*2be0*/  SHF.L.U32 R3, R12, 0x1f, RZ ;  /* 0x0000001f0c037819 */ /* 0x000fd000000006ff */
[----:B------:R-:W1:Y:S02]  /*2bf0*/  SYNCS.PHASECHK.TRANS64 P0, [UR5+0x80], R3 ;  /* 0x00008003ff0075a7 */ /* 0x000e640008001005 */
[----:B-1----:R-:W-:Y:S05]  /*2c00*/  @P0 BRA `(.L_x_52) ;  /* 0x0000000000080947 */ /* 0x002fea0003800000 */
[----:B------:R-:W1:Y:S02]  /*2c10*/  SYNCS.PHASECHK.TRANS64.TRYWAIT P0, [UR5+0x80], R3 ;  /* 0x00008003ff0075a7 */ /* 0x000e640008001105 */
[----:B-1----:R-:W-:Y:S05]  /*2c20*/  @!P0 BRA `(.L_x_53) ;  /* 0x0000005000188947 */ /* 0x002fea0003800000 */
.L_x_52:
[----:B------:R-:W-:-:S04]  /*2c30*/  UIADD3 UR4, UPT, UPT, UR6, 0x1, URZ ;  /* 0x0000000106047890 */ /* 0x000fc8000fffe0ff */
[----:B------:R-:W-:-:S04]  /*2c40*/  UISETP.NE.AND UP0, UPT, UR4, 0x2, UPT ;  /* 0x000000020400788c */ /* 0x000fc8000bf05270 */
[----:B------:R-:W-:Y:S02]  /*2c50*/  USEL UR7, URZ, 0x1, UP0 ;  /* 0x00000001ff077887 */ /* 0x000fe40008000000 */
[----:B------:R-:W-:-:S04]  /*2c60*/  USEL UR4, UR4, URZ, UP0 ;  /* 0x000000ff04047287 */ /* 0x000fc80008000000 */
[----:B------:R-:W-:Y:S01]  /*2c70*/  ULEA UR4, UR4, UR37, 0x3 ;  /* 0x0000002504047291 */ /* 0x000fe2000f8e18ff */
[----:B-1----:R-:W-:-:S04]  /*2c80*/  LOP3.LUT R3, R12, UR7, RZ, 0x3c, !PT ;  /* 0x000000070c037c12 */ /* 0x002fc8000f8e3cff */
[----:B------:R-:W-:-:S04]  /*2c90*/  SHF.L.U32 R0, R3, 0x1f, RZ ;  /* 0x0000001f03007819 */ /* 0x000fc800000006ff */
[----:B------:R-:W1:Y:S02]  /*2ca0*/  SYNCS.PHASECHK.TRANS64 P0, [UR4+0x80], R0 ;  /* 0x00008000ff0075a7 */ /* 0x000e640008001004 */
[----:B-1----:R-:W-:Y:S05]  /*2cb0*/  @P0 EXIT ;  /* 0x000000000000094d */ /* 0x002fea0003800000 */
[----:B------:R-:W-:Y:S02]  /*2cc0*/  SHF.L.U32 R3, R3, 0x1f, RZ ;  /* 0x0000001f03037819 */ /* 0x000fe400000006ff */
[----:B------:R-:W-:-:S07]  /*2cd0*/  MOV R0, UR4 ;  /* 0x0000000400007c02 */ /* 0x000fce0008000f00 */
.L_x_54:
[----:B-1----:R1:W2:Y:S02]  /*2ce0*/  SYNCS.PHASECHK.TRANS64.TRYWAIT P0, [R0+URZ+0x80], R3 ;  /* 0x00008003000075a7 */ /* 0x0022a400080011ff */
[----:B--2---:R-:W-:Y:S05]  /*2cf0*/  @!P0 NANOSLEEP.SYNCS 0x989680 ;  /* 0x009896800000895d */ /* 0x004fea0003900000 */
[----:B------:R-:W2:Y:S02]  /*2d00*/  @!P0 SYNCS.PHASECHK.TRANS64 P0, [R0+URZ+0x80], R3 ;  /* 0x00008003000085a7 */ /* 0x000ea400080010ff */
[----:B--2---:R-:W-:Y:S05]  /*2d10*/  @P0 EXIT ;  /* 0x000000000000094d */ /* 0x004fea0003800000 */
[----:B------:R-:W-:Y:S05]  /*2d20*/  BRA `(.L_x_54) ;  /* 0xfffffffc00ec7947 */ /* 0x000fea000383ffff */
.L_x_47:
[----:B------:R-:W-:Y:S05]  /*2d30*/  BRA.U UP4, `(.L_x_55) ;  /* 0x0000001104847547 */ /* 0x000fea000b800000 */
[----:B------:R-:W-:Y:S01]  /*2d40*/  UMOV UR6, 0x40 ;  /* 0x0000004000067882 */ /* 0x000fe20000000000 */
[----:B------:R-:W-:Y:S01]  /*2d50*/  NOP ;  /* 0x0000000000007918 */ /* 0x000fe20000000000 */
[----:B------:R-:W-:Y:S01]  /*2d60*/  ULEA UR6, UR37, UR6, 0x18 ;  /* 0x0000000625067291 */ /* 0x000fe2000f8ec0ff */
[----:B------:R-:W-:Y:S02]  /*2d70*/  UMOV UR7, 0x400 ;  /* 0x0000040000077882 */ /* 0x000fe40000000000 */
[----:B------:R-:W-:-:S06]  /*2d80*/  ULEA UR37, UR37, UR7, 0x18 ;  /* 0x0000000725257291 */ /* 0x000fcc000f8ec0ff */
[----:B------:R-:W1:Y:S02]  /*2d90*/  LDS.U8 R2, [UR6+0x1c] ;  /* 0x00001c06ff027984 */ /* 0x000e640008000000 */
[----:B-1----:R-:W-:-:S13]  /*2da0*/  ISETP.NE.AND P0, PT, R2, RZ, PT ;  /* 0x000000ff0200720c */ /* 0x002fda0003f05270 */
[----:B------:R-:W-:Y:S05]  /*2db0*/  @P0 BRA `(.L_x_56) ;  /* 0x0000000400080947 */ /* 0x000fea0003800000 */
[----:B------:R-:W-:Y:S02]  /*2dc0*/  UISETP.NE.U32.AND UP0, UPT, UR5, 0x1, UPT ;  /* 0x000000010500788c */ /* 0x000fe4000bf05070 */
[----:B------:R-:W-:-:S07]  /*2dd0*/  UIADD3 UR8, UPT, UPT, UR6, 0x8, URZ ;  /* 0x0000000806087890 */ /* 0x000fce000fffe0ff */
[----:B------:R-:W-:Y:S05]  /*2de0*/  BRA.U !UP0, `(.L_x_57) ;  /* 0x00000001089c7547 */ /* 0x000fea000b800000 */
[----:B------:R-:W-:Y:S01]  /*2df0*/  ELECT P0, URZ, PT ;  /* 0x0000000000ff782f */ /* 0x000fe20003800000 */
[----:B------:R-:W-:-:S12]  /*2e00*/  BSSY B0, `(.L_x_57) ;  /* 0x0000025000007945 */ /* 0x000fd80003800000 */
[----:B------:R-:W-:Y:S05]  /*2e10*/  @!P0 BRA `(.L_x_58) ;  /* 0x00000000008c8947 */ /* 0x000fea0003800000 */
[----:B------:R-:W-:-:S05]  /*2e20*/  UMOV UR7, 0x10 ;  /* 0x0000001000077882 */ /* 0x000fca0000000000 */
[----:B------:R-:W-:Y:S04]  /*2e30*/  DEPBAR.LE SB1, 0x36 ;  /* 0x00009d800000791a */ /* 0x000fe80000000000 */
[----:B------:R-:W1:Y:S02]  /*2e40*/  UTCATOMSWS.2CTA.FIND_AND_SET.ALIGN UP1, UR7, UR7 ;  /* 0x00000007000775e3 */ /* 0x000e640008220800 */
[----:B-1----:R-:W-:Y:S01]  /*2e50*/  MOV R11, UR7 ;  /* 0x00000007000b7c02 */ /* 0x002fe20008000f00 */
[----:B------:R-:W-:Y:S06]  /*2e60*/  BRA.U UP1, `(.L_x_59) ;  /* 0x0000000101187547 */ /* 0x000fec000b800000 */
.L_x_60:
[----:B------:R-:W-:Y:S05]  /*2e70*/  NANOSLEEP 0x64 ;  /* 0x000000640000795d */ /* 0x000fea0003800000 */
[----:B------:R-:W-:-:S05]  /*2e80*/  UMOV UR7, 0x10 ;  /* 0x0000001000077882 */ /* 0x000fca0000000000 */
[----:B------:R-:W-:Y:S04]  /*2e90*/  DEPBAR.LE SB1, 0x36 ;  /* 0x00009d800000791a */ /* 0x000fe80000000000 */
[----:B------:R-:W1:Y:S02]  /*2ea0*/  UTCATOMSWS.2CTA.FIND_AND_SET.ALIGN UP1, UR7, UR7 ;  /* 0x00000007000775e3 */ /* 0x000e640008220800 */
[----:B-1----:R-:W-:Y:S01]  /*2eb0*/  MOV R11, UR7 ;  /* 0x00000007000b7c02 */ /* 0x002fe20008000f00 */
[----:B------:R-:W-:Y:S05]  /*2ec0*/  BRA.U !UP1, `(.L_x_60) ;  /* 0xfffffffd09e87547 */ /* 0x000fea000b83ffff */
.L_x_59:
[----:B------:R-:W1:Y:S01]  /*2ed0*/  LDS R5, [UR6+0x10] ;  /* 0x00001006ff057984 */ /* 0x000e620008000800 */
[----:B------:R-:W-:Y:S01]  /*2ee0*/  IMAD.U32 R3, RZ, RZ, UR37 ;  /* 0x00000025ff037e24 */ /* 0x000fe2000f8e00ff */
[----:B------:R-:W-:-:S03]  /*2ef0*/  MOV R2, UR4 ;  /* 0x0000000400027c02 */ /* 0x000fc60008000f00 */
[----:B------:R-:W-:Y:S01]  /*2f00*/  VIADD R3, R3, 0x120 ;  /* 0x0000012003037836 */ /* 0x000fe20000000000 */
[----:B-1----:R-:W-:-:S04]  /*2f10*/  SHF.L.U32 R5, R5, 0x1f, RZ ;  /* 0x0000001f05057819 */ /* 0x002fc800000006ff */
[----:B------:R-:W1:Y:S02]  /*2f20*/  SYNCS.PHASECHK.TRANS64.TRYWAIT P0, [UR6+0x8], R5 ;  /* 0x00000805ff0075a7 */ /* 0x000e640008001106 */
[----:B-1----:R-:W-:Y:S05]  /*2f30*/  @P0 BRA `(.L_x_61) ;  /* 0x0000000000080947 */ /* 0x002fea0003800000 */
[----:B------:R-:W1:Y:S02]  /*2f40*/  SYNCS.PHASECHK.TRANS64.TRYWAIT P0, [UR6+0x8], R5 ;  /* 0x00000805ff0075a7 */ /* 0x000e640008001106 */
[----:B-1----:R-:W-:Y:S05]  /*2f50*/  @!P0 BRA `(.L_x_62) ;  /* 0x0000004c00648947 */ /* 0x002fea0003800000 */
.L_x_61:
[----:B-1----:R-:W-:Y:S01]  /*2f60*/  HFMA2 R4, -RZ, RZ, 0, 5.9604644775390625e-08 ;  /* 0x00000001ff047431 */ /* 0x002fe200000001ff */
[----:B------:R-:W-:Y:S01]  /*2f70*/  UPRMT UR7, UR4, 0x654, UR8 ;  /* 0x0000065404077896 */ /* 0x000fe20008000008 */
[----:B------:R-:W-:Y:S01]  /*2f80*/  IMAD.MOV.U32 R6, RZ, RZ, 0xffff ;  /* 0x0000ffffff067424 */ /* 0x000fe200078e00ff */
[----:B------:R-:W-:Y:S01]  /*2f90*/  PRMT R2, R2, 0x654, R3 ;  /* 0x0000065402027816 */ /* 0x000fe20000000003 */
[----:B------:R-:W-:Y:S02]  /*2fa0*/  IMAD.MOV.U32 R5, RZ, RZ, 0x4 ;  /* 0x00000004ff057424 */ /* 0x000fe400078e00ff */
[----:B------:R-:W-:Y:S01]  /*2fb0*/  IMAD.SHL.U32 R9, R11, 0x20, RZ ;  /* 0x000000200b097824 */ /* 0x000fe200078e00ff */
[----:B------:R-:W-:Y:S02]  /*2fc0*/  MOV R3, UR7 ;  /* 0x0000000700037c02 */ /* 0x000fe40008000f00 */
[-C--:B------:R-:W-:Y:S01]  /*2fd0*/  SHF.L.U32 R7, R6, R11.reuse, RZ ;  /* 0x0000000b06077219 */ /* 0x080fe200000006ff */
[----:B------:R1:W-:Y:S01]  /*2fe0*/  SYNCS.ARRIVE.TRANS64.RED RZ, [UR7], R5 ;  /* 0x00000005ffff79a7 */ /* 0x0003e20008000407 */
[----:B------:R-:W-:Y:S01]  /*2ff0*/  SHF.L.U32 R6, R4, R11, RZ ;  /* 0x0000000b04067219 */ /* 0x000fe200000006ff */
[----:B------:R1:W-:Y:S04]  /*3000*/  STS [UR37+0x120], R9 ;  /* 0x00012009ff007988 */ /* 0x0003e80008000825 */
[----:B------:R1:W-:Y:S04]  /*3010*/  STAS [R2.64], R11 ;  /* 0x0000000b02007dbd */ /* 0x0003e8000c0008ff */
[----:B------:R1:W-:Y:S04]  /*3020*/  ATOMS.OR RZ, [UR6+0x14], R7 ;  /* 0x00001407ffff798c */ /* 0x0003e8000b000006 */
[----:B------:R1:W-:Y:S04]  /*3030*/  ATOMS.OR RZ, [UR6+0x18], R6 ;  /* 0x00001806ffff798c */ /* 0x0003e8000b000006 */
[----:B------:R1:W-:Y:S02]  /*3040*/  ATOMS.XOR RZ, [UR6+0x10], R4 ;  /* 0x00001004ffff798c */ /* 0x0003e4000b800006 */
.L_x_58:
[----:B------:R-:W-:Y:S05]  /*3050*/  BSYNC B0 ;  /* 0x0000000000007941 */ /* 0x000fea0003800000 */
.L_x_57:
[----:B------:R-:W-:Y:S05]  /*3060*/  BRA.U UP0, `(.L_x_63) ;  /* 0x00000001006c7547 */ /* 0x000fea000b800000 */
[----:B------:R-:W-:-:S03]  /*3070*/  UMOV UR7, 0xffffffff ;  /* 0xffffffff00077882 */ /* 0x000fc60000000000 */
[----:B------:R-:W-:Y:S05]  /*3080*/  BRA.DIV UR7, `(.L_x_64) ;  /* 0x0000004e07307947 */ /* 0x000fea000b800000 */
[----:B------:R-:W-:-:S13]  /*3090*/  ELECT P6, URZ, PT ;  /* 0x0000000000ff782f */ /* 0x000fda00038c0000 */
.L_x_140:
[----:B------:R-:W-:Y:S05]  /*30a0*/  @!P6 BRA `(.L_x_63) ;  /* 0x00000000005ce947 */ /* 0x000fea0003800000 */
[----:B-1----:R-:W1:Y:S02]  /*30b0*/  LDS R3, [UR6+0x10] ;  /* 0x00001006ff037984 */ /* 0x002e640008000800 */
[----:B-1----:R-:W-:-:S04]  /*30c0*/  SHF.L.U32 R3, R3, 0x1f, RZ ;  /* 0x0000001f03037819 */ /* 0x002fc800000006ff */
[----:B------:R-:W1:Y:S02]  /*30d0*/  SYNCS.PHASECHK.TRANS64.TRYWAIT P0, [UR6+0x8], R3 ;  /* 0x00000803ff0075a7 */ /* 0x000e640008001106 */
[----:B-1----:R-:W-:Y:S05]  /*30e0*/  @P0 BRA `(.L_x_65) ;  /* 0x0000000000080947 */ /* 0x002fea0003800000 */
[----:B------:R-:W1:Y:S02]  /*30f0*/  SYNCS.PHASECHK.TRANS64.TRYWAIT P0, [UR6+0x8], R3 ;  /* 0x00000803ff0075a7 */ /* 0x000e640008001106 */
[----:B-1----:R-:W-:Y:S05]  /*3100*/  @!P0 BRA `(.L_x_66) ;  /* 0x0000004c00308947 */ /* 0x002fea0003800000 */
.L_x_65:
[----:B------:R-:W2:Y:S01]  /*3110*/  LDS R5, [UR37+0x120] ;  /* 0x00012025ff057984 */ /* 0x000ea20008000800 */
[----:B-1----:R-:W-:Y:S02]  /*3120*/  HFMA2 R2, -RZ, RZ, 0, 5.9604644775390625e-08 ;  /* 0x00000001ff027431 */ /* 0x002fe400000001ff */
[----:B------:R-:W-:Y:S01]  /*3130*/  IMAD.MOV.U32 R3, RZ, RZ, 0xffff ;  /* 0x0000ffffff037424 */ /* 0x000fe200078e00ff */
[----:B------:R-:W-:Y:S01]  /*3140*/  UPRMT UR7, UR4, 0x654, UR8 ;  /* 0x0000065404077896 */ /* 0x000fe20008000008 */
[----:B--2---:R-:W-:-:S03]  /*3150*/  IMAD.SHL.U32 R4, R5, 0x20, RZ ;  /* 0x0000002005047824 */ /* 0x004fc600078e00ff */
[-C--:B------:R-:W-:Y:S02]  /*3160*/  SHF.L.U32 R3, R3, R5.reuse, RZ ;  /* 0x0000000503037219 */ /* 0x080fe400000006ff */
[----:B------:R-:W-:Y:S01]  /*3170*/  SHF.L.U32 R5, R2, R5, RZ ;  /* 0x0000000502057219 */ /* 0x000fe200000006ff */
[----:B------:R2:W-:Y:S04]  /*3180*/  STS [UR37+0x120], R4 ;  /* 0x00012004ff007988 */ /* 0x0005e80008000825 */
[----:B------:R2:W-:Y:S04]  /*3190*/  ATOMS.OR RZ, [UR6+0x14], R3 ;  /* 0x00001403ffff798c */ /* 0x0005e8000b000006 */
[----:B------:R2:W-:Y:S01]  /*31a0*/  ATOMS.OR RZ, [UR6+0x18], R5 ;  /* 0x00001805ffff798c */ /* 0x0005e2000b000006 */
[----:B------:R-:W-:Y:S03]  /*31b0*/  SYNCS.ARRIVE.TRANS64.RED.A1T0 RZ, [UR7], RZ ;  /* 0x000000ffffff79a7 */ /* 0x000fe60008100407 */
[----:B------:R2:W-:Y:S01]  /*31c0*/  ATOMS.XOR RZ, [UR6+0x10], R2 ;  /* 0x00001002ffff798c */ /* 0x0005e2000b800006 */
[----:B------:R-:W-:Y:S05]  /*31d0*/  BRA `(.L_x_63) ;  /* 0x0000000000107947 */ /* 0x000fea0003800000 */
.L_x_56:
[----:B------:R-:W-:-:S05]  /*31e0*/  MOV R2, 0xffffffff ;  /* 0xffffffff00027802 */ /* 0x000fca0000000f00 */
[----:B------:R1:W-:Y:S02]  /*31f0*/  STS [UR37+0x120], R2 ;  /* 0x00012002ff007988 */ /* 0x0003e40008000825 */
[----:B-1----:R-:W-:Y:S02]  /*3200*/  MOV R2, 0x3220 ;  /* 0x0000322000027802 */ /* 0x002fe40000000f00 */
[----:B-----5:R-:W-:Y:S05]  /*3210*/  CALL.REL.NOINC `($__internal_1_$__cuda_sm10x_tcgen05_guardrail_trap_phase_invalid_during_alloc) ;  /* 0x0000005000787944 */ /* 0x020fea0003c00000 */
.L_x_63:
[----:B------:R-:W-:Y:S05]  /*3220*/  WARPSYNC.ALL ;  /* 0x0000000000007948 */ /* 0x000fea0003800000 */
[----:B------:R-:W3:Y:S01]  /*3230*/  S2UR UR8, SR_CgaCtaId ;  /* 0x00000000000879c3 */ /* 0x000ee20000008800 */
[----:B------:R-:W-:Y:S01]  /*3240*/  UMOV UR6, 0x400 ;  /* 0x0000040000067882 */ /* 0x000fe20000000000 */
[----:B------:R-:W-:-:S06]  /*3250*/  NOP ;  /* 0x0000000000007918 */ /* 0x000fcc0000000000 */
[----:B------:R-:W-:Y:S06]  /*3260*/  BAR.ARV 0x6, 0xa0 ;  /* 0x0182800000007b1d */ /* 0x000fec0000002000 */
[----:B------:R-:W-:Y:S01]  /*3270*/  LOP3.LUT R0, R0, 0xffff, RZ, 0xc0, !PT ;  /* 0x0000ffff00007812 */ /* 0x000fe200078ec0ff */
[----:B-1----:R-:W-:Y:S01]  /*3280*/  IMAD.MOV.U32 R9, RZ, RZ, 0x1 ;  /* 0x00000001ff097424 */ /* 0x002fe200078e00ff */
[----:B------:R-:W-:Y:S01]  /*3290*/  LOP3.LUT R8, R8, 0xffff, RZ, 0xc0, !PT ;  /* 0x0000ffff08087812 */ /* 0x000fe200078ec0ff */
[----:B------:R-:W-:Y:S01]  /*32a0*/  UMOV UR22, URZ ;  /* 0x000000ff00167c82 */ /* 0x000fe20008000000 */
[----:B------:R-:W-:Y:S01]  /*32b0*/  R2UR UR12, R0 ;  /* 0x00000000000c72ca */ /* 0x000fe200000e0000 */
[----:B------:R-:W-:Y:S01]  /*32c0*/  UMOV UR21, URZ ;  /* 0x000000ff00157c82 */ /* 0x000fe20008000000 */
[----:B------:R-:W-:Y:S01]  /*32d0*/  R2UR UR13, R8 ;  /* 0x00000000080d72ca */ /* 0x000fe200000e0000 */
[----:B------:R-:W-:Y:S01]  /*32e0*/  IMAD.MOV.U32 R8, RZ, RZ, RZ ;  /* 0x000000ffff087224 */ /* 0x000fe200078e00ff */
[----:B------:R-:W-:-:S02]  /*32f0*/  UISETP.NE.AND UP2, UPT, UR5, URZ, UPT ;  /* 0x000000ff0500728c */ /* 0x000fc4000bf45270 */
[----:B---3--:R-:W-:Y:S01]  /*3300*/  ULEA UR8, UR8, UR6, 0x18 ;  /* 0x0000000608087291 */ /* 0x008fe2000f8ec0ff */
[----:B------:R-:W1:Y:S03]  /*3310*/  LDCU UR6, c[0x0][0x38c] ;  /* 0x00007180ff0677ac */ /* 0x000e660008000800 */
[----:B------:R-:W-:Y:S02]  /*3320*/  UIADD3 UR14, UPT, UPT, UR8, 0x4300, URZ ;  /* 0x00004300080e7890 */ /* 0x000fe4000fffe0ff */
[----:B------:R-:W-:-:S03]  /*3330*/  UIADD3 UR15, UPT, UPT, UR8, 0x6300, URZ ;  /* 0x00006300080f7890 */ /* 0x000fc6000fffe0ff */
[----:B--2---:R-:W2:Y:S01]  /*3340*/  LDS R2, [UR8+0x120] ;  /* 0x00012008ff027984 */ /* 0x004ea20008000800 */
[----:B------:R-:W-:Y:S02]  /*3350*/  USHF.R.U32.HI UR14, URZ, 0x4, UR14 ;  /* 0x00000004ff0e7899 */ /* 0x000fe4000801160e */
[----:B------:R-:W-:Y:S02]  /*3360*/  USHF.R.U32.HI UR15, URZ, 0x4, UR15 ;  /* 0x00000004ff0f7899 */ /* 0x000fe4000801160f */
[----:B------:R-:W-:Y:S02]  /*3370*/  ULOP3.LUT UR14, UR14, 0x3fff, URZ, 0xc0, !UPT ;  /* 0x00003fff0e0e7892 */ /* 0x000fe4000f8ec0ff */
[----:B------:R-:W-:Y:S02]  /*3380*/  ULOP3.LUT UR15, UR15, 0x3fff, URZ, 0xc0, !UPT ;  /* 0x00003fff0f0f7892 */ /* 0x000fe4000f8ec0ff */
[----:B------:R-:W-:Y:S02]  /*3390*/  ULOP3.LUT UR14, UR14, 0x10000, URZ, 0xfc, !UPT ;  /* 0x000100000e0e7892 */ /* 0x000fe4000f8efcff */
[----:B-1----:R-:W-:-:S02]  /*33a0*/  UIADD3 UR6, UPT, UPT, UR6, 0x1f, URZ ;  /* 0x0000001f06067890 */ /* 0x002fc4000fffe0ff */
[----:B------:R-:W-:Y:S02]  /*33b0*/  ULOP3.LUT UR15, UR15, 0x10000, URZ, 0xfc, !UPT ;  /* 0x000100000f0f7892 */ /* 0x000fe4000f8efcff */
[----:B------:R-:W-:Y:S01]  /*33c0*/  USHF.R.S32.HI UR7, URZ, 0x1f, UR6 ;  /* 0x0000001fff077899 */ /* 0x000fe20008011406 */
[----:B------:R-:W-:Y:S01]  /*33d0*/  UMOV UR20, URZ ;  /* 0x000000ff00147c82 */ /* 0x000fe20008000000 */
[----:B------:R-:W-:Y:S02]  /*33e0*/  UMOV UR26, 0x0 ;  /* 0x00000000001a7882 */ /* 0x000fe40000000000 */
[----:B------:R-:W-:Y:S01]  /*33f0*/  ULEA.HI UR7, UR7, UR6, URZ, 0x5 ;  /* 0x0000000607077291 */ /* 0x000fe2000f8f28ff */
[----:B------:R-:W-:-:S03]  /*3400*/  UMOV UR27, 0x82004a0 ;  /* 0x082004a0001b7882 */ /* 0x000fc60000000000 */
[----:B------:R-:W-:-:S04]  /*3410*/  USHF.R.S32.HI UR7, URZ, 0x5, UR7 ;  /* 0x00000005ff077899 */ /* 0x000fc80008011407 */
[----:B------:R-:W-:-:S04]  /*3420*/  UISETP.LT.AND UP0, UPT, UR7, 0x1, UPT ;  /* 0x000000010700788c */ /* 0x000fc8000bf01270 */
[----:B------:R-:W-:Y:S01]  /*3430*/  USEL UR23, UR7, 0x1, !UP0 ;  /* 0x0000000107177887 */ /* 0x000fe2000c000000 */
[----:B--2---:R-:W-:Y:S02]  /*3440*/  R2UR UR24, R2 ;  /* 0x00000000021872ca */ /* 0x004fe400000e0000 */
[----:B------:R-:W-:-:S13]  /*3450*/  CS2R R2, SRZ ;  /* 0x0000000000027805 */ /* 0x000fda000001ff00 */
.L_x_74:
[C---:B------:R-:W-:Y:S02]  /*3460*/  LEA R0, R8.reuse, UR8, 0x3 ;  /* 0x0000000808007c11 */ /* 0x040fe4000f8e18ff */
[----:B------:R-:W-:Y:S02]  /*3470*/  SHF.L.U32 R5, R3, 0x1f, RZ ;  /* 0x0000001f03057819 */ /* 0x000fe400000006ff */
[----:B------:R-:W-:Y:S02]  /*3480*/  LEA R4, R8, UR8, 0x4 ;  /* 0x0000000808047c11 */ /* 0x000fe4000f8e20ff */
[----:B------:R-:W1:Y:S02]  /*3490*/  SYNCS.PHASECHK.TRANS64.TRYWAIT P0, [R0+URZ+0x70], R5 ;  /* 0x00007005000075a7 */ /* 0x000e6400080011ff */
[----:B-1-34-:R-:W-:Y:S05]  /*34a0*/  @!P0 BRA `(.L_x_67) ;  /* 0x0000004800608947 */ /* 0x01afea0003800000 */
.L_x_141:
[----:B-1----:R-:W1:Y:S01]  /*34b0*/  LDS.128 R4, [R4+0x100] ;  /* 0x0001000004047984 */ /* 0x002e620000000c00 */
[----:B------:R-:W-:Y:S02]  /*34c0*/  VIADD R0, R0, 0x80 ;  /* 0x0000008000007836 */ /* 0x000fe40000000000 */
[----:B------:R-:W-:Y:S01]  /*34d0*/  VIADD R8, R8, 0x1 ;  /* 0x0000000108087836 */ /* 0x000fe20000000000 */
[----:B------:R-:W-:Y:S01]  /*34e0*/  @!PT LDS RZ, [RZ] ;  /* 0x00000000fffff984 */ /* 0x000fe20000000800 */
[----:B------:R-:W-:Y:S01]  /*34f0*/  @!PT LDS RZ, [RZ] ;  /* 0x00000000fffff984 */ /* 0x000fe20000000800 */
[----:B------:R-:W-:Y:S01]  /*3500*/  @!PT LDS RZ, [RZ] ;  /* 0x00000000fffff984 */ /* 0x000fe20000000800 */
[----:B------:R-:W-:Y:S01]  /*3510*/  @!PT LDS RZ, [RZ] ;  /* 0x00000000fffff984 */ /* 0x000fe20000000800 */
[----:B------:R2:W-:Y:S06]  /*3520*/  MEMBAR.ALL.CTA ;  /* 0x0000000000007992 */ /* 0x0005ec0000008000 */
[----:B--2---:R-:W2:Y:S01]  /*3530*/  FENCE.VIEW.ASYNC.S ;  /* 0x00000000000073c6 */ /* 0x004ea20000000000 */
[----:B------:R-:W-:-:S04]  /*3540*/  PRMT R0, RZ, 0x654, R0 ;  /* 0x00000654ff007816 */ /* 0x000fc80000000000 */
[----:B--2---:R2:W-:Y:S01]  /*3550*/  SYNCS.ARRIVE.TRANS64.RED.A1T0 RZ, [R0+URZ], RZ ;  /* 0x000000ff00ff79a7 */ /* 0x0045e200081004ff */
[----:B-1----:R-:W-:Y:S01]  /*3560*/  LOP3.LUT P1, RZ, R6, 0x1, RZ, 0xc0, !PT ;  /* 0x0000000106ff7812 */ /* 0x002fe2000782c0ff */
[----:B--2---:R-:W-:-:S12]  /*3570*/  BRA.U UP2, `(.L_x_68) ;  /* 0x0000000102cc7547 */ /* 0x004fd8000b800000 */
[----:B------:R-:W1:Y:S01]  /*3580*/  LDCU UR6, c[0x0][0x38c] ;  /* 0x00007180ff0677ac */ /* 0x000e620008000800 */
[----:B------:R-:W-:Y:S02]  /*3590*/  PLOP3.LUT P2, PT, PT, PT, PT, 0x80, 0x8 ;  /* 0x000000000008781c */ /* 0x000fe40003f4f070 */
[----:B------:R-:W-:Y:S01]  /*35a0*/  SHF.L.U32 R5, R9, 0x1f, RZ ;  /* 0x0000001f09057819 */ /* 0x000fe200000006ff */
[----:B------:R-:W-:Y:S02]  /*35b0*/  ULEA UR11, UR22, UR8, 0x3 ;  /* 0x00000008160b7291 */ /* 0x000fe4000f8e18ff */
[----:B-1----:R-:W-:-:S06]  /*35c0*/  UISETP.GE.AND UP0, UPT, UR6, 0x1, UPT ;  /* 0x000000010600788c */ /* 0x002fcc000bf06270 */
[----:B------:R-:W-:-:S05]  /*35d0*/  PLOP3.LUT P0, PT, PT, PT, UP0, 0x80, 0x8 ;  /* 0x000000000008781c */ /* 0x000fca0003f0f008 */
[----:B------:R-:W-:-:S08]  /*35e0*/  @UP0 ULEA UR6, UR21, UR8, 0x3 ;  /* 0x0000000815060291 */ /* 0x000fd0000f8e18ff */
[----:B------:R-:W-:-:S04]  /*35f0*/  @P0 SHF.L.U32 R0, R2, 0x1f, RZ ;  /* 0x0000001f02000819 */ /* 0x000fc800000006ff */
[----:B------:R1:W2:Y:S01]  /*3600*/  @P0 SYNCS.PHASECHK.TRANS64.TRYWAIT P2, [UR6], R0 ;  /* 0x00000000ff0005a7 */ /* 0x0002a20008041106 */
[----:B------:R-:W3:Y:S02]  /*3610*/  SYNCS.PHASECHK.TRANS64.TRYWAIT P0, [UR11+0xb0], R5 ;  /* 0x0000b005ff0075a7 */ /* 0x000ee4000800110b */
[----:B-123--:R-:W-:Y:S05]  /*3620*/  @!P0 BRA `(.L_x_69) ;  /* 0x0000004800148947 */ /* 0x00efea0003800000 */
.L_x_143:
[----:B------:R-:W-:Y:S01]  /*3630*/  UMOV UR19, UR20 ;  /* 0x0000001400137c82 */ /* 0x000fe20008000000 */
[----:B------:R-:W-:Y:S05]  /*3640*/  BRA.U !UP0, `(.L_x_70) ;  /* 0x0000000108887547 */ /* 0x000fea000b800000 */
[----:B------:R-:W-:Y:S02]  /*3650*/  UIADD3 UR19, UPT, UPT, UR23, UR20, URZ ;  /* 0x0000001417137290 */ /* 0x000fe4000fffe0ff */
[----:B------:R-:W-:Y:S02]  /*3660*/  ULEA UR10, UR22, UR24, 0x6 ;  /* 0x00000018160a7291 */ /* 0x000fe4000f8e30ff */
[----:B------:R-:W-:Y:S01]  /*3670*/  UPLOP3.LUT UP3, UPT, UPT, UPT, UPT, 0x40, 0x4 ;  /* 0x000000000004789c */ /* 0x000fe20003f6e870 */
[----:B------:R-:W-:Y:S01]  /*3680*/  UMOV UR18, UR7 ;  /* 0x0000000700127c82 */ /* 0x000fe20008000000 */
[----:B------:R-:W-:-:S09]  /*3690*/  UMOV UR17, UR21 ;  /* 0x0000001500117c82 */ /* 0x000fd20008000000 */
.L_x_73:
[----:B--2---:R-:W-:Y:S01]  /*36a0*/  ULEA UR9, UR17, UR8, 0x3 ;  /* 0x0000000811097291 */ /* 0x004fe2000f8e18ff */
[----:B---3--:R-:W-:Y:S11]  /*36b0*/  @P2 BRA `(.L_x_71) ;  /* 0x00000000000c2947 */ /* 0x008ff60003800000 */
[----:B-1----:R-:W-:Y:S04]  /*36c0*/  SHF.L.U32 R5, R2, 0x1f, RZ ;  /* 0x0000001f02057819 */ /* 0x002fe800000006ff */
[----:B------:R-:W1:Y:S02]  /*36d0*/  SYNCS.PHASECHK.TRANS64.TRYWAIT P0, [UR9], R5 ;  /* 0x00000005ff0075a7 */ /* 0x000e640008001109 */
[----:B-1----:R-:W-:Y:S05]  /*36e0*/  @!P0 BRA `(.L_x_72) ;  /* 0x0000004400fc8947 */ /* 0x002fea0003800000 */
.L_x_71:
[----:B------:R-:W-:Y:S01]  /*36f0*/  UISETP.NE.AND UP0, UPT, UR18, 0x1, UPT ;  /* 0x000000011200788c */ /* 0x000fe2000bf05270 */
[----:B------:R-:W-:Y:S01]  /*3700*/  PLOP3.LUT P2, PT, PT, PT, PT, 0x80, 0x8 ;  /* 0x000000000008781c */ /* 0x000fe20003f4f070 */
[----:B------:R-:W-:Y:S02]  /*3710*/  UIADD3 UR21, UPT, UPT, UR17, 0x1, URZ ;  /* 0x0000000111157890 */ /* 0x000fe4000fffe0ff */
[----:B------:R-:W-:Y:S02]  /*3720*/  ULEA UR28, UR17, UR15, 0x7 ;  /* 0x0000000f111c7291 */ /* 0x000fe4000f8e38ff */
[----:B------:R-:W-:Y:S01]  /*3730*/  UISETP.NE.AND UP1, UPT, UR21, 0x4, UPT ;  /* 0x000000041500788c */ /* 0x000fe2000bf25270 */
[----:B------:R-:W-:Y:S01]  /*3740*/  PLOP3.LUT P0, PT, PT, PT, UP0, 0x80, 0x8 ;  /* 0x000000000008781c */ /* 0x000fe20003f0f008 */
[----:B------:R-:W-:Y:S02]  /*3750*/  ULEA UR30, UR17, UR14, 0x7 ;  /* 0x0000000e111e7291 */ /* 0x000fe4000f8e38ff */
[----:B------:R-:W-:Y:S02]  /*3760*/  USEL UR16, URZ, 0x1, UP1 ;  /* 0x00000001ff107887 */ /* 0x000fe40008800000 */
[----:B------:R-:W-:Y:S02]  /*3770*/  USEL UR21, UR21, URZ, UP1 ;  /* 0x000000ff15157287 */ /* 0x000fe40008800000 */
[----:B------:R-:W-:Y:S02]  /*3780*/  UIADD3 UR9, UPT, UPT, UR9, 0x20, URZ ;  /* 0x0000002009097890 */ /* 0x000fe4000fffe0ff */
[----:B------:R-:W-:Y:S01]  /*3790*/  @UP0 ULEA UR6, UR21, UR8, 0x3 ;  /* 0x0000000815060291 */ /* 0x000fe2000f8e18ff */
[----:B------:R-:W-:Y:S01]  /*37a0*/  LOP3.LUT R2, R2, UR16, RZ, 0x3c, !PT ;  /* 0x0000001002027c12 */ /* 0x000fe2000f8e3cff */
[----:B------:R-:W-:Y:S01]  /*37b0*/  UMOV UR29, 0xc0004010 ;  /* 0xc0004010001d7882 */ /* 0x000fe20000000000 */
[----:B------:R-:W-:Y:S01]  /*37c0*/  UMOV UR31, 0xc0004010 ;  /* 0xc0004010001f7882 */ /* 0x000fe20000000000 */
[----:B------:R-:W-:Y:S01]  /*37d0*/  UIADD3 UR20, UPT, UPT, UR20, 0x1, URZ ;  /* 0x0000000114147890 */ /* 0x000fe2000fffe0ff */
[----:B-1----:R-:W-:Y:S01]  /*37e0*/  @P0 SHF.L.U32 R0, R2, 0x1f, RZ ;  /* 0x0000001f02000819 */ /* 0x002fe200000006ff */
[----:B------:R-:W-:Y:S02]  /*37f0*/  UIADD3 UR18, UPT, UPT, UR18, -0x1, URZ ;  /* 0xffffffff12127890 */ /* 0x000fe4000fffe0ff */
[----:B------:R-:W-:Y:S01]  /*3800*/  UISETP.NE.AND UP0, UPT, UR20, UR19, UPT ;  /* 0x000000131400728c */ /* 0x000fe2000bf05270 */
[----:B------:R2:W3:Y:S01]  /*3810*/  @P0 SYNCS.PHASECHK.TRANS64.TRYWAIT P2, [UR6], R0 ;  /* 0x00000000ff0005a7 */ /* 0x0004e20008041106 */
[----:B------:R2:W-:Y:S01]  /*3820*/  UTCIMMA.2CTA gdesc[UR30], gdesc[UR28], tmem[UR10], tmem[UR26], idesc[UR27], UP3 ;  /* 0x00ff1a1c1e0075ea */ /* 0x0005e20009a0010a */
[----:B------:R-:W-:Y:S01]  /*3830*/  UPLOP3.LUT UP3, UPT, UPT, UPT, UPT, 0x80, 0x8 ;  /* 0x000000000008789c */ /* 0x000fe20003f6f070 */
[----:B------:R2:W-:Y:S01]  /*3840*/  UTCBAR.2CTA.MULTICAST [UR9], URZ, UR13 ;  /* 0x000000ff090073e9 */ /* 0x0005e2000820080d */
[----:B------:R-:W-:Y:S04]  /*3850*/  UMOV UR17, UR21 ;  /* 0x0000001500117c82 */ /* 0x000fe80008000000 */
[----:B------:R-:W-:Y:S05]  /*3860*/  BRA.U UP0, `(.L_x_73) ;  /* 0xfffffffd008c7547 */ /* 0x000fea000b83ffff */
.L_x_70:
[----:B------:R-:W-:Y:S01]  /*3870*/  UIADD3 UR11, UPT, UPT, UR11, 0x90, URZ ;  /* 0x000000900b0b7890 */ /* 0x000fe2000fffe0ff */
[----:B------:R-:W-:-:S08]  /*3880*/  UMOV UR20, UR19 ;  /* 0x0000001300147c82 */ /* 0x000fd00008000000 */
[----:B------:R4:W-:Y:S01]  /*3890*/  UTCBAR.2CTA.MULTICAST [UR11], URZ, UR12 ;  /* 0x000000ff0b0073e9 */ /* 0x0009e2000820080c */
[----:B------:R-:W-:Y:S02]  /*38a0*/  NOP ;  /* 0x0000000000007918 */ /* 0x000fe40000000000 */
.L_x_68:
[----:B------:R-:W-:Y:S01]  /*38b0*/  UIADD3 UR22, UPT, UPT, UR22, 0x1, URZ ;  /* 0x0000000116167890 */ /* 0x000fe2000fffe0ff */
[----:B------:R-:W-:-:S03]  /*38c0*/  ISETP.NE.AND P0, PT, R8, 0x2, PT ;  /* 0x000000020800780c */ /* 0x000fc60003f05270 */
[----:B------:R-:W-:Y:S01]  /*38d0*/  UISETP.NE.AND UP0, UPT, UR22, 0x4, UPT ;  /* 0x000000041600788c */ /* 0x000fe2000bf05270 */
[----:B-12---:R-:W-:Y:S02]  /*38e0*/  SEL R0, RZ, 0x1, P0 ;  /* 0x00000001ff007807 */ /* 0x006fe40000000000 */
[----:B------:R-:W-:Y:S01]  /*38f0*/  SEL R8, R8, RZ, P0 ;  /* 0x000000ff08087207 */ /* 0x000fe20000000000 */
[----:B------:R-:W-:Y:S01]  /*3900*/  USEL UR6, URZ, 0x1, UP0 ;  /* 0x00000001ff067887 */ /* 0x000fe20008000000 */
[----:B------:R-:W-:Y:S01]  /*3910*/  LOP3.LUT R3, R3, R0, RZ, 0x3c, !PT ;  /* 0x0000000003037212 */ /* 0x000fe200078e3cff */
[----:B------:R-:W-:-:S04]  /*3920*/  USEL UR22, UR22, URZ, UP0 ;  /* 0x000000ff16167287 */ /* 0x000fc80008000000 */
[----:B------:R-:W-:Y:S01]  /*3930*/  LOP3.LUT R9, R9, UR6, RZ, 0x3c, !PT ;  /* 0x0000000609097c12 */ /* 0x000fe2000f8e3cff */
[----:B------:R-:W-:Y:S07]  /*3940*/  @P1 BRA `(.L_x_74) ;  /* 0xfffffff800c41947 */ /* 0x000fee000383ffff */
[----:B------:R-:W1:Y:S01]  /*3950*/  S2UR UR6, SR_CgaCtaId ;  /* 0x00000000000679c3 */ /* 0x000e620000008800 */
[----:B------:R-:W-:Y:S01]  /*3960*/  ELECT P0, URZ, PT ;  /* 0x0000000000ff782f */ /* 0x000fe20003800000 */
[----:B------:R-:W-:Y:S01]  /*3970*/  HFMA2 R0, -RZ, RZ, 0, 5.9604644775390625e-08 ;  /* 0x00000001ff007431 */ /* 0x000fe200000001ff */
[----:B------:R-:W-:-:S05]  /*3980*/  UMOV UR7, 0x40 ;  /* 0x0000004000077882 */ /* 0x000fca0000000000 */
[----:B------:R-:W-:Y:S01]  /*3990*/  UVIRTCOUNT.DEALLOC.SMPOOL 0x80 ;  /* 0x000000800000784c */ /* 0x000fe20000000000 */
[----:B------:R-:W-:Y:S02]  /*39a0*/  UISETP.NE.AND UP0, UPT, UR5, URZ, UPT ;  /* 0x000000ff0500728c */ /* 0x000fe4000bf05270 */
[----:B-1----:R-:W-:-:S09]  /*39b0*/  ULEA UR6, UR6, UR7, 0x18 ;  /* 0x0000000706067291 */ /* 0x002fd2000f8ec0ff */
[----:B------:R1:W-:Y:S01]  /*39c0*/  @P0 STS.U8 [UR6+0x1c], R0 ;  /* 0x00001c00ff000988 */ /* 0x0003e20008000006 */
[----:B------:R-:W-:Y:S05]  /*39d0*/  BRA.U UP0, `(.L_x_75) ;  /* 0x0000000100a07547 */ /* 0x000fea000b800000 */
[----:B------:R-:W-:Y:S01]  /*39e0*/  UIADD3 UR5, UPT, UPT, UR8, 0xb0, URZ ;  /* 0x000000b008057890 */ /* 0x000fe2000fffe0ff */
[----:B------:R-:W-:-:S03]  /*39f0*/  SHF.L.U32 R3, R9, 0x1f, RZ ;  /* 0x0000001f09037819 */ /* 0x000fc600000006ff */
[----:B------:R-:W-:-:S09]  /*3a00*/  ULEA UR7, UR22, UR5, 0x3 ;  /* 0x0000000516077291 */ /* 0x000fd2000f8e18ff */
[----:B------:R-:W2:Y:S02]  /*3a10*/  SYNCS.PHASECHK.TRANS64.TRYWAIT P0, [UR7], R3 ;  /* 0x00000003ff0075a7 */ /* 0x000ea40008001107 */
[----:B--2---:R-:W-:Y:S05]  /*3a20*/  @!P0 BRA `(.L_x_76) ;  /* 0x0000004400448947 */ /* 0x004fea0003800000 */
.L_x_146:
        /* <DEDUP_REMOVED lines=9> */
.L_x_148:
        /* <DEDUP_REMOVED lines=9> */
.L_x_150:
[----:B------:R-:W-:-:S04]  /*3b50*/  UIADD3 UR9, UPT, UPT, UR9, 0x1, URZ ;  /* 0x0000000109097890 */ /* 0x000fc8000fffe0ff */
[----:B------:R-:W-:-:S04]  /*3b60*/  UISETP.NE.AND UP1, UPT, UR9, 0x4, UPT ;  /* 0x000000040900788c */ /* 0x000fc8000bf25270 */
[----:B------:R-:W-:Y:S02]  /*3b70*/  USEL UR7, URZ, 0x1, UP1 ;  /* 0x00000001ff077887 */ /* 0x000fe40008800000 */
[----:B------:R-:W-:-:S04]  /*3b80*/  USEL UR9, UR9, URZ, UP1 ;  /* 0x000000ff09097287 */ /* 0x000fc80008800000 */
[----:B------:R-:W-:Y:S01]  /*3b90*/  ULEA UR9, UR9, UR5, 0x3 ;  /* 0x0000000509097291 */ /* 0x000fe2000f8e18ff */
[----:B-1----:R-:W-:-:S04]  /*3ba0*/  LOP3.LUT R3, R2, UR7, RZ, 0x3c, !PT ;  /* 0x0000000702037c12 */ /* 0x002fc8000f8e3cff */
[----:B------:R-:W-:Y:S01]  /*3bb0*/  SHF.L.U32 R3, R3, 0x1f, RZ ;  /* 0x0000001f03037819 */ /* 0x000fe200000006ff */
[----:B------:R-:W-:-:S04]  /*3bc0*/  IMAD.U32 R0, RZ, RZ, UR9 ;  /* 0x00000009ff007e24 */ /* 0x000fc8000f8e00ff */
[----:B------:R1:W2:Y:S03]  /*3bd0*/  SYNCS.PHASECHK.TRANS64.TRYWAIT P0, [R0+URZ], R3 ;  /* 0x00000003000075a7 */ /* 0x0002a600080011ff */
[----:B--2---:R-:W-:Y:S05]  /*3be0*/  @!P0 NANOSLEEP.SYNCS 0x989680 ;  /* 0x009896800000895d */ /* 0x004fea0003900000 */
[----:B------:R-:W2:Y:S02]  /*3bf0*/  @!P0 SYNCS.PHASECHK.TRANS64 P0, [R0+URZ], R3 ;  /* 0x00000003000085a7 */ /* 0x000ea400080010ff */
[----:B--2---:R-:W-:Y:S05]  /*3c00*/  @P0 BRA `(.L_x_79) ;  /* 0x0000000000200947 */ /* 0x004fea0003800000 */
.L_x_80:
[----:B--2---:R2:W1:Y:S02]  /*3c10*/  SYNCS.PHASECHK.TRANS64.TRYWAIT P0, [R0+URZ], R3 ;  /* 0x00000003000075a7 */ /* 0x00446400080011ff */
[----:B-1----:R-:W-:Y:S05]  /*3c20*/  @!P0 NANOSLEEP.SYNCS 0x989680 ;  /* 0x009896800000895d */ /* 0x002fea0003900000 */
[----:B------:R-:W1:Y:S02]  /*3c30*/  @!P0 SYNCS.PHASECHK.TRANS64 P0, [R0+URZ], R3 ;  /* 0x00000003000085a7 */ /* 0x000e6400080010ff */
[----:B-1----:R-:W-:Y:S05]  /*3c40*/  @!P0 BRA `(.L_x_80) ;  /* 0xfffffffc00f08947 */ /* 0x002fea000383ffff */
[----:B------:R-:W-:Y:S05]  /*3c50*/  BRA `(.L_x_79) ;  /* 0x00000000000c7947 */ /* 0x000fea0003800000 */
.L_x_75:
[----:B------:R-:W-:-:S04]  /*3c60*/  UIADD3 UR5, UPT, UPT, UR8, 0xf0, URZ ;  /* 0x000000f008057890 */ /* 0x000fc8000fffe0ff */
[----:B------:R-:W-:-:S09]  /*3c70*/  UPRMT UR5, UR4, 0x654, UR5 ;  /* 0x0000065404057896 */ /* 0x000fd20008000005 */
[----:B------:R-:W-:Y:S03]  /*3c80*/  SYNCS.ARRIVE.TRANS64.RED.A1T0 RZ, [UR5], RZ ;  /* 0x000000ffffff79a7 */ /* 0x000fe60008100405 */
.L_x_79:
[----:B-12---:R-:W-:Y:S01]  /*3c90*/  SHF.L.U32 R3, RZ, 0x1f, RZ ;  /* 0x0000001fff037819 */ /* 0x006fe200000006ff */
[----:B------:R-:W-:Y:S01]  /*3ca0*/  UIADD3 UR5, UPT, UPT, UR8, 0xf0, URZ ;  /* 0x000000f008057890 */ /* 0x000fe2000fffe0ff */
[----:B------:R-:W-:Y:S02]  /*3cb0*/  PLOP3.LUT P0, PT, PT, PT, UP0, 0x80, 0x8 ;  /* 0x000000000008781c */ /* 0x000fe40003f0f008 */
[----:B------:R-:W1:Y:S02]  /*3cc0*/  SYNCS.PHASECHK.TRANS64.TRYWAIT P1, [UR8+0xf0], R3 ;  /* 0x0000f003ff0075a7 */ /* 0x000e640008021108 */
[----:B-1----:R-:W-:Y:S09]  /*3cd0*/  @!P1 BRA `(.L_x_81) ;  /* 0x0000004000e09947 */ /* 0x002ff20003800000 */
.L_x_152:
[----:B------:R-:W-:Y:S01]  /*3ce0*/  @!UP0 UPRMT UR5, UR4, 0x654, UR5 ;  /* 0x0000065404058896 */ /* 0x000fe20008000005 */
[----:B------:R-:W-:Y:S02]  /*3cf0*/  UMOV UR8, 0xffff ;  /* 0x0000ffff00087882 */ /* 0x000fe40000000000 */
[----:B------:R-:W-:-:S06]  /*3d00*/  UMOV UR4, 0x1 ;  /* 0x0000000100047882 */ /* 0x000fcc0000000000 */
[----:B------:R-:W-:Y:S01]  /*3d10*/  @!P0 SYNCS.ARRIVE.TRANS64.RED.A1T0 RZ, [UR5], RZ ;  /* 0x000000ffffff89a7 */ /* 0x000fe20008100405 */
[----:B------:R-:W-:Y:S01]  /*3d20*/  NOP ;  /* 0x0000000000007918 */ /* 0x000fe20000000000 */
[----:B-1----:R-:W1:Y:S01]  /*3d30*/  LDS R0, [UR6+0x14] ;  /* 0x00001406ff007984 */ /* 0x002e620008000800 */
[----:B------:R-:W-:-:S04]  /*3d40*/  ULOP3.LUT UR5, UR24, 0xffff, URZ, 0xc0, !UPT ;  /* 0x0000ffff18057892 */ /* 0x000fc8000f8ec0ff */
[----:B------:R-:W-:-:S04]  /*3d50*/  USHF.R.U32.HI UR5, URZ, 0x5, UR5 ;  /* 0x00000005ff057899 */ /* 0x000fc80008011605 */
[----:B------:R-:W-:Y:S02]  /*3d60*/  USHF.L.U32 UR8, UR8, UR5, URZ ;  /* 0x0000000508087299 */ /* 0x000fe400080006ff */
[----:B------:R-:W-:-:S04]  /*3d70*/  USHF.L.U32 UR4, UR4, UR5, URZ ;  /* 0x0000000504047299 */ /* 0x000fc800080006ff */
[----:B-1----:R-:W-:-:S04]  /*3d80*/  LOP3.LUT R0, R0, UR8, RZ, 0xc0, !PT ;  /* 0x0000000800007c12 */ /* 0x002fc8000f8ec0ff */
[----:B------:R-:W-:-:S13]  /*3d90*/  ISETP.NE.AND P0, PT, R0, UR8, PT ;  /* 0x0000000800007c0c */ /* 0x000fda000bf05270 */
[----:B------:R-:W-:Y:S05]  /*3da0*/  @P0 BRA `(.L_x_82) ;  /* 0x0000000000580947 */ /* 0x000fea0003800000 */
[----:B------:R-:W1:Y:S02]  /*3db0*/  LDS R0, [UR6+0x18] ;  /* 0x00001806ff007984 */ /* 0x000e640008000800 */
[----:B-1----:R-:W-:-:S04]  /*3dc0*/  LOP3.LUT R0, R0, UR4, RZ, 0xc0, !PT ;  /* 0x0000000400007c12 */ /* 0x002fc8000f8ec0ff */
[----:B------:R-:W-:-:S13]  /*3dd0*/  ISETP.NE.AND P0, PT, R0, UR4, PT ;  /* 0x0000000400007c0c */ /* 0x000fda000bf05270 */
[----:B------:R-:W-:Y:S05]  /*3de0*/  @P0 BRA `(.L_x_83) ;  /* 0x00000000003c0947 */ /* 0x000fea0003800000 */
[----:B------:R-:W1:Y:S01]  /*3df0*/  S2R R2, SR_LANEID ;  /* 0x0000000000027919 */ /* 0x000e620000000000 */
[----:B------:R-:W-:Y:S01]  /*3e00*/  ULOP3.LUT UR8, URZ, UR8, URZ, 0x33, !UPT ;  /* 0x00000008ff087292 */ /* 0x000fe2000f8e33ff */
[----:B------:R-:W-:Y:S01]  /*3e10*/  LOP3.LUT R4, RZ, UR4, RZ, 0x33, !PT ;  /* 0x00000004ff047c12 */ /* 0x000fe2000f8e33ff */
[----:B------:R-:W-:Y:S02]  /*3e20*/  VOTEU.ANY UR7, UPT, PT ;  /* 0x0000000000077886 */ /* 0x000fe400038e0100 */
[----:B------:R-:W-:Y:S01]  /*3e30*/  UFLO.U32 UR7, UR7 ;  /* 0x00000007000772bd */ /* 0x000fe200080e0000 */
[----:B------:R-:W2:Y:S01]  /*3e40*/  REDUX UR4, R4 ;  /* 0x00000000040473c4 */ /* 0x000ea20000000000 */
[----:B------:R-:W-:-:S06]  /*3e50*/  IMAD.U32 R0, RZ, RZ, UR8 ;  /* 0x00000008ff007e24 */ /* 0x000fcc000f8e00ff */
[----:B------:R1:W-:Y:S01]  /*3e60*/  UTCATOMSWS.AND URZ, UR8 ;  /* 0x0000000800ff79e3 */ /* 0x0003e20008000000 */
[----:B------:R-:W3:Y:S01]  /*3e70*/  REDUX UR5, R0 ;  /* 0x00000000000573c4 */ /* 0x000ee20000000000 */
[----:B-1----:R-:W-:Y:S01]  /*3e80*/  ISETP.EQ.U32.AND P0, PT, R2, UR7, PT ;  /* 0x0000000702007c0c */ /* 0x002fe2000bf02070 */
[----:B--2---:R-:W-:Y:S01]  /*3e90*/  IMAD.U32 R2, RZ, RZ, UR4 ;  /* 0x00000004ff027e24 */ /* 0x004fe2000f8e00ff */
[----:B---3--:R-:W-:-:S11]  /*3ea0*/  MOV R3, UR5 ;  /* 0x0000000500037c02 */ /* 0x008fd60008000f00 */
[----:B------:R1:W-:Y:S04]  /*3eb0*/  @P0 ATOMS.AND RZ, [UR6+0x14], R3 ;  /* 0x00001403ffff098c */ /* 0x0003e8000a800006 */
[----:B------:R1:W-:Y:S01]  /*3ec0*/  @P0 ATOMS.AND RZ, [UR6+0x18], R2 ;  /* 0x00001802ffff098c */ /* 0x0003e2000a800006 */
[----:B------:R-:W-:Y:S05]  /*3ed0*/  BRA `(.L_x_84) ;  /* 0x0000000000147947 */ /* 0x000fea0003800000 */
.L_x_83:
[----:B------:R-:W-:Y:S02]  /*3ee0*/  MOV R2, 0x3f00 ;  /* 0x00003f0000027802 */ /* 0x000fe40000000f00 */
[----:B---345:R-:W-:Y:S05]  /*3ef0*/  CALL.REL.NOINC `($__internal_0_$__cuda_sm10x_tcgen05_guardrail_trap_col_being_dealloced_not_returned_by_alloc) ;  /* 0x0000004400347944 */ /* 0x038fea0003c00000 */
[----:B------:R-:W-:Y:S05]  /*3f00*/  BRA `(.L_x_84) ;  /* 0x0000000000087947 */ /* 0x000fea0003800000 */
.L_x_82:
[----:B------:R-:W-:Y:S02]  /*3f10*/  MOV R2, 0x3f30 ;  /* 0x00003f3000027802 */ /* 0x000fe40000000f00 */
[----:B---345:R-:W-:Y:S05]  /*3f20*/  CALL.REL.NOINC `($__internal_2_$__cuda_sm10x_tcgen05_guardrail_trap_unallocated_columns_being_dealloced) ;  /* 0x0000004400407944 */ /* 0x038fea0003c00000 */
.L_x_84:
[----:B------:R-:W-:Y:S01]  /*3f30*/  NOP ;  /* 0x0000000000007918 */ /* 0x000fe20000000000 */
[----:B----4-:R-:W-:Y:S05]  /*3f40*/  EXIT ;  /* 0x000000000000794d */ /* 0x010fea0003800000 */
.L_x_55:
[----:B------:R-:W-:-:S09]  /*3f50*/  UISETP.NE.OR UP5, UPT, UR10, 0x3, !UP5 ;  /* 0x000000030a00788c */ /* 0x000fd2000efa5670 */
[----:B------:R-:W-:Y:S05]  /*3f60*/  BRA.U UP5, `(.L_x_85) ;  /* 0x0000000d05707547 */ /* 0x000fea000b800000 */
[----:B------:R-:W1:Y:S01]  /*3f70*/  LDC R0, c[0x0][0xb30] ;  /* 0x0002cc00ff007b82 */ /* 0x000e620000000800 */
[----:B------:R-:W2:Y:S01]  /*3f80*/  LDCU.64 UR8, c[0x0][0x888] ;  /* 0x00011100ff0877ac */ /* 0x000ea20008000a00 */
[----:B------:R-:W-:Y:S02]  /*3f90*/  HFMA2 R29, -RZ, RZ, 0, 0 ;  /* 0x00000000ff1d7431 */ /* 0x000fe400000001ff */
[----:B------:R-:W-:Y:S01]  /*3fa0*/  IMAD.MOV.U32 R31, RZ, RZ, 0x1 ;  /* 0x00000001ff1f7424 */ /* 0x000fe200078e00ff */
[----:B------:R-:W-:Y:S01]  /*3fb0*/  MOV R23, 0x1000 ;  /* 0x0000100000177802 */ /* 0x000fe20000000f00 */
[----:B------:R-:W3:Y:S01]  /*3fc0*/  LDCU.64 UR4, c[0x0][0x890] ;  /* 0x00011200ff0477ac */ /* 0x000ee20008000a00 */
[----:B------:R-:W-:Y:S01]  /*3fd0*/  IMAD.MOV.U32 R30, RZ, RZ, RZ ;  /* 0x000000ffff1e7224 */ /* 0x000fe200078e00ff */
[----:B------:R-:W4:Y:S01]  /*3fe0*/  LDC R19, c[0x0][0x370] ;  /* 0x0000dc00ff137b82 */ /* 0x000f220000000800 */
[----:B------:R-:W-:Y:S01]  /*3ff0*/  UMOV UR7, 0x400 ;  /* 0x0000040000077882 */ /* 0x000fe20000000000 */
[----:B------:R-:W-:-:S02]  /*4000*/  UPLOP3.LUT UP1, UPT, UPT, UPT, UPT, 0x40, 0x4 ;  /* 0x000000000004789c */ /* 0x000fc40003f2e870 */
[----:B------:R-:W-:-:S04]  /*4010*/  ULEA UR7, UR37, UR7, 0x18 ;  /* 0x0000000725077291 */ /* 0x000fc8000f8ec0ff */
[----:B------:R-:W4:Y:S01]  /*4020*/  LDC R2, c[0x0][0xb0c] ;  /* 0x0002c300ff027b82 */ /* 0x000f220000000800 */
[----:B------:R-:W-:Y:S02]  /*4030*/  UIADD3 UR13, UPT, UPT, UR7, 0x48, URZ ;  /* 0x00000048070d7890 */ /* 0x000fe4000fffe0ff */
[----:B--2---:R-:W-:Y:S02]  /*4040*/  UISETP.NE.U32.AND UP3, UPT, UR8, URZ, UPT ;  /* 0x000000ff0800728c */ /* 0x004fe4000bf65070 */
[----:B------:R-:W-:Y:S02]  /*4050*/  UIADD3 UR25, UPT, UPT, UR7, 0x40, URZ ;  /* 0x0000004007197890 */ /* 0x000fe4000fffe0ff */
[----:B---3--:R-:W-:Y:S01]  /*4060*/  UISETP.NE.U32.AND UP4, UPT, UR4, URZ, UPT ;  /* 0x000000ff0400728c */ /* 0x008fe2000bf85070 */
[----:B------:R-:W2:Y:S01]  /*4070*/  LDC R18, c[0x0][0xb20] ;  /* 0x0002c800ff127b82 */ /* 0x000ea20000000800 */
[----:B-1----:R-:W-:Y:S01]  /*4080*/  ISETP.NE.AND P1, PT, R0, 0x1, PT ;  /* 0x000000010000780c */ /* 0x002fe20003f25270 */
[----:B------:R-:W-:-:S02]  /*4090*/  UISETP.NE.AND.EX UP3, UPT, UR9, URZ, UPT, UP3 ;  /* 0x000000ff0900728c */ /* 0x000fc4000bf65330 */
[----:B------:R-:W-:Y:S02]  /*40a0*/  UPRMT UR13, UR37, 0x654, UR13 ;  /* 0x00000654250d7896 */ /* 0x000fe4000800000d */
[----:B------:R-:W-:Y:S02]  /*40b0*/  UISETP.NE.AND.EX UP4, UPT, UR5, URZ, UPT, UP4 ;  /* 0x000000ff0500728c */ /* 0x000fe4000bf85340 */
[----:B------:R-:W1:Y:S08]  /*40c0*/  LDC.64 R32, c[0x0][0x348] ;  /* 0x0000d200ff207b82 */ /* 0x000e700000000a00 */
[----:B------:R-:W3:Y:S08]  /*40d0*/  LDC.64 R16, c[0x0][0xb10] ;  /* 0x0002c400ff107b82 */ /* 0x000ef00000000a00 */
[----:B------:R-:W1:Y:S08]  /*40e0*/  LDC.64 R6, c[0x0][0xb18] ;  /* 0x0002c600ff067b82 */ /* 0x000e700000000a00 */
[----:B------:R-:W1:Y:S08]  /*40f0*/  LDC.64 R4, c[0x0][0xb28] ;  /* 0x0002ca00ff047b82 */ /* 0x000e700000000a00 */
[----:B--2-4-:R-:W1:Y:S02]  /*4100*/  LDC R22, c[0x0][0x374] ;  /* 0x0000dd00ff167b82 */ /* 0x014e640000000800 */
.L_x_94:
[C---:B------:R-:W-:Y:S02]  /*4110*/  LEA R0, R30.reuse, UR7, 0x3 ;  /* 0x000000071e007c11 */ /* 0x040fe4000f8e18ff */
[----:B------:R-:W-:Y:S02]  /*4120*/  SHF.L.U32 R3, R29, 0x1f, RZ ;  /* 0x0000001f1d037819 */ /* 0x000fe400000006ff */
[----:B------:R-:W-:Y:S02]  /*4130*/  LEA R24, R30, UR7, 0x4 ;  /* 0x000000071e187c11 */ /* 0x000fe4000f8e20ff */
[----:B--2---:R-:W2:Y:S02]  /*4140*/  SYNCS.PHASECHK.TRANS64.TRYWAIT P0, [R0+URZ+0x70], R3 ;  /* 0x00007003000075a7 */ /* 0x004ea400080011ff */
[----:B--2---:R-:W-:Y:S05]  /*4150*/  @!P0 BRA `(.L_x_86) ;  /* 0x0000003c00d88947 */ /* 0x004fea0003800000 */
.L_x_153:
[----:B------:R-:W-:Y:S01]  /*4160*/  ISETP.GE.AND P0, PT, R40, 0x1, PT ;  /* 0x000000012800780c */ /* 0x000fe20003f06270 */
[----:B------:R-:W4:Y:S01]  /*4170*/  LDS.128 R24, [R24+0x100] ;  /* 0x0001000018187984 */ /* 0x000f220000000c00 */
[----:B--2---:R-:W-:Y:S01]  /*4180*/  VIADD R0, R0, 0x80 ;  /* 0x0000008000007836 */ /* 0x004fe20000000000 */
[----:B------:R-:W-:Y:S01]  /*4190*/  @!PT LDS RZ, [RZ] ;  /* 0x00000000fffff984 */ /* 0x000fe20000000800 */
[----:B------:R-:W-:Y:S01]  /*41a0*/  @!PT LDS RZ, [RZ] ;  /* 0x00000000fffff984 */ /* 0x000fe20000000800 */
[----:B------:R-:W-:Y:S01]  /*41b0*/  @!PT LDS RZ, [RZ] ;  /* 0x00000000fffff984 */ /* 0x000fe20000000800 */
[----:B------:R-:W-:Y:S01]  /*41c0*/  @!PT LDS RZ, [RZ] ;  /* 0x00000000fffff984 */ /* 0x000fe20000000800 */
[----:B------:R2:W-:Y:S06]  /*41d0*/  MEMBAR.ALL.CTA ;  /* 0x0000000000007992 */ /* 0x0005ec0000008000 */
[----:B--2---:R-:W2:Y:S01]  /*41e0*/  FENCE.VIEW.ASYNC.S ;  /* 0x00000000000073c6 */ /* 0x004ea20000000000 */
[----:B------:R-:W-:Y:S04]  /*41f0*/  PRMT R0, RZ, 0x654, R0 ;  /* 0x00000654ff007816 */ /* 0x000fe80000000000 */
[----:B--2---:R2:W-:Y:S01]  /*4200*/  SYNCS.ARRIVE.TRANS64.RED.A1T0 RZ, [R0+URZ], RZ ;  /* 0x000000ff00ff79a7 */ /* 0x0045e200081004ff */
[----:B----4-:R-:W-:Y:S11]  /*4210*/  LOP3.LUT P3, RZ, R26, 0x1, RZ, 0xc0, !PT ;  /* 0x000000011aff7812 */ /* 0x010ff6000786c0ff */
[----:B------:R-:W-:Y:S02]  /*4220*/  @!UPT UIADD3 URZ, UPT, UPT, URZ, URZ, URZ ;  /* 0x000000fffffff290 */ /* 0x000fe4000fffe0ff */
[----:B------:R-:W-:Y:S02]  /*4230*/  @P3 MOV R13, R24 ;  /* 0x00000018000d3202 */ /* 0x000fe40000000f00 */
[----:B------:R-:W-:Y:S01]  /*4240*/  @P3 LOP3.LUT R8, R25, 0xffff, RZ, 0xc0, !PT ;  /* 0x0000ffff19083812 */ /* 0x000fe200078ec0ff */
[----:B--2---:R-:W-:Y:S06]  /*4250*/  @!P0 BRA `(.L_x_87) ;  /* 0x0000000000a48947 */ /* 0x004fec0003800000 */
[----:B-1----:R-:W-:Y:S01]  /*4260*/  IMAD.HI.U32 R35, R22, R7, RZ ;  /* 0x0000000716237227 */ /* 0x002fe200078e00ff */
[----:B------:R-:W-:Y:S02]  /*4270*/  ISETP.NE.AND P0, PT, R6, 0x1, PT ;  /* 0x000000010600780c */ /* 0x000fe40003f05270 */
[----:B------:R-:W-:Y:S01]  /*4280*/  ISETP.NE.AND P2, PT, R40, 0x1, PT ;  /* 0x000000012800780c */ /* 0x000fe20003f45270 */
[----:B---3--:R-:W-:Y:S01]  /*4290*/  IMAD.HI.U32 R34, R19, R16, RZ ;  /* 0x0000001013227227 */ /* 0x008fe200078e00ff */
[----:B------:R-:W-:Y:S02]  /*42a0*/  SHF.R.U32.HI R35, RZ, R18, R35 ;  /* 0x00000012ff237219 */ /* 0x000fe40000011623 */
[----:B------:R-:W-:Y:S01]  /*42b0*/  ISETP.NE.AND P4, PT, R2, 0x1, PT ;  /* 0x000000010200780c */ /* 0x000fe20003f85270 */
[----:B------:R-:W-:Y:S01]  /*42c0*/  IMAD.HI.U32 R36, R13, R16, RZ ;  /* 0x000000100d247227 */ /* 0x000fe200078e00ff */
[----:B------:R-:W-:Y:S02]  /*42d0*/  SHF.R.U32.HI R34, RZ, R17, R34 ;  /* 0x00000011ff227219 */ /* 0x000fe40000011622 */
[----:B------:R-:W-:Y:S01]  /*42e0*/  SEL R3, R22, R35, !P0 ;  /* 0x0000002316037207 */ /* 0x000fe20004000000 */
[C---:B------:R-:W-:Y:S01]  /*42f0*/  IMAD.HI.U32 R35, R8.reuse, R7, RZ ;  /* 0x0000000708237227 */ /* 0x040fe200078e00ff */
[----:B------:R-:W-:Y:S02]  /*4300*/  SEL R11, R19, R34, !P4 ;  /* 0x00000022130b7207 */ /* 0x000fe40006000000 */
[----:B------:R-:W-:Y:S01]  /*4310*/  SHF.R.U32.HI R36, RZ, R17, R36 ;  /* 0x00000011ff247219 */ /* 0x000fe20000011624 */
[----:B------:R-:W-:Y:S01]  /*4320*/  IMAD.HI.U32 R38, R3, R4, RZ ;  /* 0x0000000403267227 */ /* 0x000fe200078e00ff */
[----:B------:R-:W-:Y:S03]  /*4330*/  SHF.R.U32.HI R35, RZ, R18, R35 ;  /* 0x00000012ff237219 */ /* 0x000fe60000011623 */
[----:B------:R-:W-:Y:S01]  /*4340*/  IMAD.HI.U32 R34, R11, R4, RZ ;  /* 0x000000040b227227 */ /* 0x000fe200078e00ff */
[----:B------:R-:W-:Y:S02]  /*4350*/  @P2 SHF.R.U32.HI R3, RZ, R5, R38 ;  /* 0x00000005ff032219 */ /* 0x000fe40000011626 */
[----:B------:R-:W-:Y:S02]  /*4360*/  SEL R9, R8, R35, !P0 ;  /* 0x0000002308097207 */ /* 0x000fe40004000000 */
[----:B------:R-:W-:Y:S01]  /*4370*/  @P2 SHF.R.U32.HI R11, RZ, R5, R34 ;  /* 0x00000005ff0b2219 */ /* 0x000fe20000011622 */
[C---:B------:R-:W-:Y:S01]  /*4380*/  IMAD R10, R40.reuse, R3, RZ ;  /* 0x00000003280a7224 */ /* 0x040fe200078e02ff */
[----:B------:R-:W-:Y:S01]  /*4390*/  SEL R3, R13, R36, !P4 ;  /* 0x000000240d037207 */ /* 0x000fe20006000000 */
[C---:B------:R-:W-:Y:S03]  /*43a0*/  IMAD.HI.U32 R14, R9.reuse, R4, RZ ;  /* 0x00000004090e7227 */ /* 0x040fe600078e00ff */
[----:B------:R-:W-:Y:S01]  /*43b0*/  ISETP.GE.AND P0, PT, R9, R10, PT ;  /* 0x0000000a0900720c */ /* 0x000fe20003f06270 */
[C---:B------:R-:W-:Y:S01]  /*43c0*/  IMAD R12, R40.reuse, R11, RZ ;  /* 0x0000000b280c7224 */ /* 0x040fe200078e02ff */
[-C--:B------:R-:W-:Y:S04]  /*43d0*/  SHF.R.U32.HI R14, RZ, R5.reuse, R14 ;  /* 0x00000005ff0e7219 */ /* 0x080fe8000001160e */
[----:B------:R-:W-:Y:S02]  /*43e0*/  ISETP.GE.OR P0, PT, R3, R12, P0 ;  /* 0x0000000c0300720c */ /* 0x000fe40000706670 */
[----:B------:R-:W-:Y:S05]  /*43f0*/  SEL R15, R9, R14, !P2 ;  /* 0x0000000e090f7207 */ /* 0x000fea0005000000 */
[----:B------:R-:W-:Y:S04]  /*4400*/  IMAD.MOV R14, RZ, RZ, -R15 ;  /* 0x000000ffff0e7224 */ /* 0x000fe800078e0a0f */
[----:B------:R-:W-:Y:S02]  /*4410*/  IMAD R14, R40, R14, R9 ;  /* 0x0000000e280e7224 */ /* 0x000fe400078e0209 */
[C---:B------:R-:W-:Y:S05]  /*4420*/  @!P0 IMAD.HI.U32 R10, R3.reuse, R4, RZ ;  /* 0x00000004030a8227 */ /* 0x040fea00078e00ff */
[----:B------:R-:W-:Y:S04]  /*4430*/  @!P0 SHF.R.U32.HI R10, RZ, R5, R10 ;  /* 0x00000005ff0a8219 */ /* 0x000fe8000001160a */
[----:B------:R-:W-:Y:S01]  /*4440*/  @!P0 SEL R0, R3, R10, !P2 ;  /* 0x0000000a03008207 */ /* 0x000fe20005000000 */
[----:B------:R-:W-:Y:S03]  /*4450*/  IMAD.MOV R10, RZ, RZ, -R3 ;  /* 0x000000ffff0a7224 */ /* 0x000fe600078e0a03 */
[----:B------:R-:W-:Y:S01]  /*4460*/  @!P0 IADD3 R15, PT, PT, R15, -R0, RZ ;  /* 0x800000000f0f8210 */ /* 0x000fe20007ffe0ff */
[----:B------:R-:W-:Y:S01]  /*4470*/  @!P0 IMAD R0, R11, R14, R0 ;  /* 0x0000000e0b008224 */ /* 0x000fe200078e0200 */
[----:B------:R-:W-:Y:S01]  /*4480*/  IADD3 R11, PT, PT, -R9, RZ, RZ ;  /* 0x000000ff090b7210 */ /* 0x000fe20007ffe1ff */
[----:B------:R-:W-:Y:S02]  /*4490*/  IMAD R13, R2, R10, R13 ;  /* 0x0000000a020d7224 */ /* 0x000fe400078e020d */
[----:B------:R-:W-:Y:S02]  /*44a0*/  @!P0 IMAD R9, R15, R40, R3 ;  /* 0x000000280f098224 */ /* 0x000fe400078e0203 */
[----:B------:R-:W-:Y:S02]  /*44b0*/  @!P0 IMAD.MOV.U32 R3, RZ, RZ, R0 ;  /* 0x000000ffff038224 */ /* 0x000fe400078e0000 */
[----:B------:R-:W-:Y:S02]  /*44c0*/  IMAD R8, R6, R11, R8 ;  /* 0x0000000b06087224 */ /* 0x000fe400078e0208 */
[----:B------:R-:W-:Y:S02]  /*44d0*/  IMAD R13, R3, R2, R13 ;  /* 0x00000002030d7224 */ /* 0x000fe400078e020d */
[----:B------:R-:W-:Y:S02]  /*44e0*/  IMAD R8, R9, R6, R8 ;  /* 0x0000000609087224 */ /* 0x000fe400078e0208 */
.L_x_87:
[----:B------:R-:W-:Y:S05]  /*44f0*/  BRA.U UP1, `(.L_x_88) ;  /* 0x0000000101107547 */ /* 0x000fea000b800000 */
[----:B------:R-:W-:Y:S04]  /*4500*/  MOV R0, UR6 ;  /* 0x0000000600007c02 */ /* 0x000fe80008000f00 */
[----:B------:R-:W-:Y:S04]  /*4510*/  SHF.L.U32 R3, R0, 0x1f, RZ ;  /* 0x0000001f00037819 */ /* 0x000fe800000006ff */
[----:B------:R-:W2:Y:S02]  /*4520*/  SYNCS.PHASECHK.TRANS64.TRYWAIT P0, [UR7+0x68], R3 ;  /* 0x00006803ff0075a7 */ /* 0x000ea40008001107 */
[----:B--2---:R-:W-:Y:S05]  /*4530*/  @!P0 BRA `(.L_x_89) ;  /* 0x0000003800f48947 */ /* 0x004fea0003800000 */
.L_x_88:
[----:B------:R-:W-:Y:S02]  /*4540*/  R2UR UR26, R20 ;  /* 0x00000000141a72ca */ /* 0x000fe400000e0000 */
[----:B------:R-:W-:Y:S02]  /*4550*/  R2UR UR27, R21 ;  /* 0x00000000151b72ca */ /* 0x000fe400000e0000 */
[----:B------:R-:W-:Y:S02]  /*4560*/  ISETP.NE.U32.AND P2, PT, RZ, UR4, PT ;  /* 0x00000004ff007c0c */ /* 0x000fe4000bf45070 */
[----:B------:R-:W-:Y:S02]  /*4570*/  SHF.L.U32 R12, R31, 0x1f, RZ ;  /* 0x0000001f1f0c7819 */ /* 0x000fe400000006ff */
[----:B------:R-:W-:Y:S05]  /*4580*/  ISETP.NE.AND.EX P2, PT, RZ, UR5, PT, P2 ;  /* 0x00000005ff007c0c */ /* 0x000fea000bf45320 */
[----:B------:R-:W-:Y:S02]  /*4590*/  USHF.L.U32 UR26, UR26, 0x7, URZ ;  /* 0x000000071a1a7899 */ /* 0x000fe400080006ff */
[----:B------:R-:W-:Y:S01]  /*45a0*/  USHF.L.U32 UR27, UR27, 0x6, URZ ;  /* 0x000000061b1b7899 */ /* 0x000fe200080006ff */
[----:B------:R-:W-:Y:S11]  /*45b0*/  BRA.U !UP4, `(.L_x_90) ;  /* 0x000000010c347547 */ /* 0x000ff6000b800000 */
[----:B------:R-:W-:Y:S01]  /*45c0*/  UPLOP3.LUT UP0, UPT, UPT, UPT, UP3, 0x80, 0x8 ;  /* 0x000000000008789c */ /* 0x000fe20003f0f030 */
[----:B--2---:R-:W-:Y:S02]  /*45d0*/  HFMA2 R0, -RZ, RZ, 0, 5.9604644775390625e-08 ;  /* 0x00000001ff007431 */ /* 0x004fe400000001ff */
[----:B------:R-:W-:Y:S03]  /*45e0*/  IMAD.MOV.U32 R91, RZ, RZ, 0x1 ;  /* 0x00000001ff5b7424 */ /* 0x000fe600078e00ff */
[----:B------:R-:W-:Y:S05]  /*45f0*/  PLOP3.LUT P0, PT, PT, PT, UP0, 0x80, 0x8 ;  /* 0x000000000008781c */ /* 0x000fea0003f0f008 */
[----:B------:R-:W2:Y:S01]  /*4600*/  @UP0 LDCU.64 UR10, c[0x0][0x888] ;  /* 0x00011100ff0a07ac */ /* 0x000ea20008000a00 */
[----:B------:R-:W-:Y:S07]  /*4610*/  @UP0 UIMAD UR8, UR36, UR4, URZ ;  /* 0x00000004240802a4 */ /* 0x000fee000f8e02ff */
[----:B------:R-:W-:Y:S01]  /*4620*/  @!P0 PRMT R91, R0, 0x7610, R91 ;  /* 0x00007610005b8816 */ /* 0x000fe2000000005b */
[----:B--2---:R-:W-:Y:S03]  /*4630*/  @UP0 UIMAD.WIDE UR10, UR8, 0x4, UR10 ;  /* 0x00000004080a08a5 */ /* 0x004fe6000f8e020a */
[----:B------:R-:W2:Y:S03]  /*4640*/  @!UP0 LDCU UR8, c[0x0][0x880] ;  /* 0x00011000ff0887ac */ /* 0x000ea60008000800 */
[----:B------:R-:W-:Y:S01]  /*4650*/  IMAD.U32 R10, RZ, RZ, UR10 ;  /* 0x0000000aff0a7e24 */ /* 0x000fe2000f8e00ff */
[----:B------:R-:W-:Y:S05]  /*4660*/  MOV R11, UR11 ;  /* 0x0000000b000b7c02 */ /* 0x000fea0008000f00 */
[----:B-----5:R4:W5:Y:S02]  /*4670*/  @P0 LDG.E R50, desc[UR46][R10.64] ;  /* 0x0000002e0a320981 */ /* 0x020964000c1e1900 */
[----:B--2-4-:R-:W-:Y:S07]  /*4680*/  @!P0 IMAD.U32 R50, RZ, RZ, UR8 ;  /* 0x00000008ff328e24 */ /* 0x014fee000f8e00ff */
.L_x_90:
[----:B-----5:R-:W-:Y:S01]  /*4690*/  @!P2 ISETP.EQ.AND P0, PT, R50, RZ, PT ;  /* 0x000000ff3200a20c */ /* 0x020fe20003f02270 */
[----:B------:R-:W-:Y:S01]  /*46a0*/  @!UPT UIADD3 URZ, UPT, UPT, URZ, URZ, URZ ;  /* 0x000000fffffff290 */ /* 0x000fe2000fffe0ff */
[----:B------:R-:W-:Y:S11]  /*46b0*/  @!P2 BRA `(.L_x_91) ;  /* 0x000000000014a947 */ /* 0x000ff60003800000 */
[----:B------:R-:W-:Y:S02]  /*46c0*/  LOP3.LUT P2, RZ, R91, 0xff, RZ, 0xc0, !PT ;  /* 0x000000ff5bff7812 */ /* 0x000fe4000784c0ff */
[----:B------:R-:W-:Y:S04]  /*46d0*/  PLOP3.LUT P0, PT, PT, PT, UP0, 0x80, 0x8 ;  /* 0x000000000008781c */ /* 0x000fe80003f0f008 */
[----:B------:R-:W-:Y:S07]  /*46e0*/  PLOP3.LUT P0, PT, P0, PT, PT, 0x8, 0x80 ;  /* 0x000000000080781c */ /* 0x000fee000070e170 */
[----:B------:R-:W-:Y:S11]  /*46f0*/  @P2 ISETP.EQ.AND P0, PT, R50, RZ, PT ;  /* 0x000000ff3200220c */ /* 0x000ff60003f02270 */
[----:B------:R-:W-:Y:S02]  /*4700*/  @!UPT UIADD3 URZ, UPT, UPT, URZ, URZ, URZ ;  /* 0x000000fffffff290 */ /* 0x000fe4000fffe0ff */
.L_x_91:
[----:B------:R-:W4:Y:S01]  /*4710*/  SYNCS.PHASECHK.TRANS64.TRYWAIT P2, [UR7+0x50], R12 ;  /* 0x0000500cff0075a7 */ /* 0x000f220008041107 */
[----:B------:R-:W-:Y:S04]  /*4720*/  ELECT P4, URZ, PT ;  /* 0x0000000000ff782f */ /* 0x000fe80003880000 */
[----:B------:R-:W-:Y:S11]  /*4730*/  PLOP3.LUT P4, PT, P0, P4, PT, 0xf2, 0x2f ;  /* 0x00000000002f781c */ /* 0x000ff60000789e72 */
[----:B------:R-:W-:Y:S02]  /*4740*/  @!UPT UIADD3 URZ, UPT, UPT, URZ, URZ, URZ ;  /* 0x000000fffffff290 */ /* 0x000fe4000fffe0ff */
[----:B-1----:R-:W-:Y:S05]  /*4750*/  @!P4 IADD3 R21, P0, PT, R32, 0x580, RZ ;  /* 0x000005802015c810 */ /* 0x002fea0007f1e0ff */
[----:B------:R-:W-:Y:S01]  /*4760*/  @!P4 IMAD.X R20, RZ, RZ, R33, P0 ;  /* 0x000000ffff14c224 */ /* 0x000fe200000e0621 */
[----:B----4-:R-:W-:Y:S07]  /*4770*/  @!P2 BRA `(.L_x_92) ;  /* 0x00000038007ca947 */ /* 0x010fee0003800000 */
.L_x_156:
[----:B------:R-:W4:Y:S01]  /*4780*/  LDC.64 R14, c[0x0][0xb10] ;  /* 0x0002c400ff0e7b82 */ /* 0x000f220000000a00 */
[----:B------:R-:W-:Y:S01]  /*4790*/  @!P4 R2UR UR9, R21 ;  /* 0x000000001509c2ca */ /* 0x000fe200000e0000 */
[----:B------:R-:W-:Y:S01]  /*47a0*/  VOTEU.ALL UP1, P4 ;  /* 0x0000000000ff7886 */ /* 0x000fe20002020000 */
[----:B------:R-:W-:Y:S01]  /*47b0*/  @!P4 R2UR UR8, R20 ;  /* 0x000000001408c2ca */ /* 0x000fe200000e0000 */
[----:B------:R-:W-:Y:S01]  /*47c0*/  VOTEU.ALL UP2, P4 ;  /* 0x0000000000ff7886 */ /* 0x000fe20002040000 */
[----:B------:R-:W-:Y:S03]  /*47d0*/  UMOV UR16, 0x0 ;  /* 0x0000000000107882 */ /* 0x000fe60000000000 */
[----:B------:R-:W5:Y:S01]  /*47e0*/  LDC.64 R10, c[0x0][0xb18] ;  /* 0x0002c600ff0a7b82 */ /* 0x000f620000000a00 */
[----:B------:R-:W-:Y:S01]  /*47f0*/  @!UP1 UIADD3 UR24, UPT, UPT, UR7, 0x200, URZ ;  /* 0x0000020007189890 */ /* 0x000fe2000fffe0ff */
[----:B------:R-:W-:Y:S01]  /*4800*/  @P3 SHF.R.U32.HI R28, RZ, 0x10, R25 ;  /* 0x00000010ff1c3819 */ /* 0x000fe20000011619 */
[----:B------:R-:W-:Y:S01]  /*4810*/  UMOV UR17, 0x10000000 ;  /* 0x1000000000117882 */ /* 0x000fe20000000000 */
[----:B------:R-:W-:Y:S01]  /*4820*/  UMOV UR28, UR36 ;  /* 0x00000024001c7c82 */ /* 0x000fe20008000000 */
[----:B------:R-:W-:Y:S03]  /*4830*/  @!UP1 UIADD3 UR10, UPT, UPT, UR26, 0x40, URZ ;  /* 0x000000401a0a9890 */ /* 0x000fe6000fffe0ff */
[----:B--2---:R-:W2:Y:S01]  /*4840*/  @!P1 LDC R0, c[0x0][0xb20] ;  /* 0x0002c800ff009b82 */ /* 0x004ea20000000800 */
[----:B------:R-:W-:Y:S01]  /*4850*/  UMOV UR11, UR27 ;  /* 0x0000001b000b7c82 */ /* 0x000fe20008000000 */
[----:B------:R-:W-:Y:S01]  /*4860*/  IMAD.U32 R20, RZ, RZ, UR9 ;  /* 0x00000009ff147e24 */ /* 0x000fe2000f8e00ff */
[----:B------:R-:W-:Y:S05]  /*4870*/  UMOV UR9, UR25 ;  /* 0x0000001900097c82 */ /* 0x000fea0008000000 */
[----:B-1----:R-:W1:Y:S01]  /*4880*/  @!P1 LDC R3, c[0x0][0xb0c] ;  /* 0x0002c300ff039b82 */ /* 0x002e620000000800 */
[----:B------:R-:W-:Y:S01]  /*4890*/  IMAD.U32 R21, RZ, RZ, UR8 ;  /* 0x00000008ff157e24 */ /* 0x000fe2000f8e00ff */
[----:B------:R-:W-:Y:S01]  /*48a0*/  @!UP1 UIADD3 UR8, UPT, UPT, UR7, 0xa00, URZ ;  /* 0x00000a0007089890 */ /* 0x000fe2000fffe0ff */
[----:B------:R-:W-:Y:S01]  /*48b0*/  @!P4 R2UR UR18, R20 ;  /* 0x000000001412c2ca */ /* 0x000fe200000e0000 */
[----:B------:R-:W-:Y:S01]  /*48c0*/  VOTEU.ALL UP1, P4 ;  /* 0x0000000000ff7886 */ /* 0x000fe20002020000 */
[----:B------:R-:W-:Y:S01]  /*48d0*/  @!P4 IMAD.MOV.U32 R20, RZ, RZ, 0x1000 ;  /* 0x00001000ff14c424 */ /* 0x000fe200078e00ff */
[----:B------:R-:W-:Y:S01]  /*48e0*/  @!P4 R2UR UR19, R21 ;  /* 0x000000001513c2ca */ /* 0x000fe200000e0000 */
[----:B------:R-:W-:Y:S01]  /*48f0*/  UMOV UR12, UR36 ;  /* 0x00000024000c7c82 */ /* 0x000fe20008000000 */
[----:B------:R-:W-:Y:S01]  /*4900*/  UPRMT UR14, UR37, 0x654, UR25 ;  /* 0x00000654250e7896 */ /* 0x000fe20008000019 */
[----:B------:R-:W-:Y:S10]  /*4910*/  VIADD R30, R30, 0x1 ;  /* 0x000000011e1e7836 */ /* 0x000ff40000000000 */
[----:B------:R1:W-:Y:S02]  /*4920*/  @!UP2 UTMALDG.3D [UR24], [UR18], desc[UR16] ;  /* 0x000010181200a5b4 */ /* 0x0003e40008011000 */
[----:B-1----:R-:W-:Y:S01]  /*4930*/  @!P1 ISETP.NE.AND P2, PT, R3, 0x1, PT ;  /* 0x000000010300980c */ /* 0x002fe20003f45270 */
[C---:B----4-:R-:W-:Y:S01]  /*4940*/  @!P1 IMAD.HI.U32 R14, R13.reuse, R14, RZ ;  /* 0x0000000e0d0e9227 */ /* 0x050fe200078e00ff */
[----:B-----5:R-:W-:Y:S01]  /*4950*/  @!P1 ISETP.NE.AND P0, PT, R10, 0x1, PT ;  /* 0x000000010a00980c */ /* 0x020fe20003f05270 */
[----:B------:R1:W-:Y:S01]  /*4960*/  @!UP1 UTMALDG.3D [UR8], [UR18], desc[UR16] ;  /* 0x00001008120095b4 */ /* 0x0003e20008011000 */
[----:B------:R1:W-:Y:S01]  /*4970*/  @!P4 SYNCS.ARRIVE.TRANS64.RED.A0TR RZ, [UR7+0x40], R20 ;  /* 0x00004014ffffc9a7 */ /* 0x0003e20008300407 */
[C---:B------:R-:W-:Y:S01]  /*4980*/  @!P1 IMAD.HI.U32 R11, R8.reuse, R11, RZ ;  /* 0x0000000b080b9227 */ /* 0x040fe200078e00ff */
[----:B------:R-:W-:Y:S04]  /*4990*/  @!P1 SHF.R.U32.HI R14, RZ, R15, R14 ;  /* 0x0000000fff0e9219 */ /* 0x000fe8000001160e */
[----:B--2---:R-:W-:Y:S02]  /*49a0*/  @!P1 SHF.R.U32.HI R9, RZ, R0, R11 ;  /* 0x00000000ff099219 */ /* 0x004fe4000001160b */
[----:B------:R-:W-:Y:S02]  /*49b0*/  @!P1 SEL R14, R13, R14, !P2 ;  /* 0x0000000e0d0e9207 */ /* 0x000fe40005000000 */
[----:B------:R-:W-:Y:S05]  /*49c0*/  @!P1 SEL R9, R8, R9, !P0 ;  /* 0x0000000908099207 */ /* 0x000fea0004000000 */
[----:B------:R-:W-:Y:S01]  /*49d0*/  @!P1 IMAD.IADD R0, R9, 0x1, -R14 ;  /* 0x0000000109009824 */ /* 0x000fe200078e0a0e */
[----:B------:R-:W-:Y:S01]  /*49e0*/  SYNCS.ARRIVE.TRANS64.RED.A1T0 RZ, [UR14], RZ ;  /* 0x000000ffffff79a7 */ /* 0x000fe2000810040e */
[----:B------:R-:W-:Y:S02]  /*49f0*/  @!P1 IMAD.IADD R9, R14, 0x1, -R9 ;  /* 0x000000010e099824 */ /* 0x000fe400078e0a09 */
[----:B------:R-:W-:Y:S02]  /*4a00*/  @!P1 IMAD R13, R0, R3, R13 ;  /* 0x00000003000d9224 */ /* 0x000fe400078e020d */
[----:B------:R-:W-:Y:S01]  /*4a10*/  @!P1 IMAD R8, R9, R10, R8 ;  /* 0x0000000a09089224 */ /* 0x000fe200078e0208 */
[----:B------:R-:W2:Y:S02]  /*4a20*/  SYNCS.PHASECHK.TRANS64.TRYWAIT P5, [UR7+0x58], R12 ;  /* 0x0000580cff0075a7 */ /* 0x000ea400080a1107 */
[----:B-12---:R-:W-:Y:S05]  /*4a30*/  @!P5 BRA `(.L_x_93) ;  /* 0x0000003400e4d947 */ /* 0x006fea0003800000 */
.L_x_158:
[----:B-1----:R-:W-:Y:S01]  /*4a40*/  @!P4 IADD3 R3, P0, PT, R32, 0x580, RZ ;  /* 0x000005802003c810 */ /* 0x002fe20007f1e0ff */
[----:B------:R-:W-:Y:S01]  /*4a50*/  VOTEU.ALL UP1, P4 ;  /* 0x0000000000ff7886 */ /* 0x000fe20002020000 */
[----:B------:R-:W-:Y:S01]  /*4a60*/  VOTEU.ALL UP2, P4 ;  /* 0x0000000000ff7886 */ /* 0x000fe20002040000 */
[----:B------:R-:W-:Y:S01]  /*4a70*/  UMOV UR14, 0x0 ;  /* 0x00000000000e7882 */ /* 0x000fe20000000000 */
[----:B------:R-:W-:Y:S01]  /*4a80*/  @!P4 R2UR UR9, R3 ;  /* 0x000000000309c2ca */ /* 0x000fe200000e0000 */
[----:B------:R-:W-:Y:S01]  /*4a90*/  @!P4 IMAD.X R0, RZ, RZ, R33, P0 ;  /* 0x000000ffff00c224 */ /* 0x000fe200000e0621 */
[----:B------:R-:W-:Y:S01]  /*4aa0*/  @!UP1 UIADD3 UR17, UPT, UPT, UR7, 0x48, URZ ;  /* 0x0000004807119890 */ /* 0x000fe2000fffe0ff */
[----:B------:R-:W-:Y:S01]  /*4ab0*/  ISETP.NE.AND P0, PT, R30, 0x2, PT ;  /* 0x000000021e00780c */ /* 0x000fe20003f05270 */
[----:B------:R-:W-:Y:S01]  /*4ac0*/  @!UP1 UIADD3 UR18, UPT, UPT, UR26, 0x20, URZ ;  /* 0x000000201a129890 */ /* 0x000fe2000fffe0ff */
[----:B------:R-:W-:Y:S01]  /*4ad0*/  LOP3.LUT R31, R31, 0x1, RZ, 0x3c, !PT ;  /* 0x000000011f1f7812 */ /* 0x000fe200078e3cff */
[----:B------:R-:W-:Y:S01]  /*4ae0*/  @!UP1 UIADD3 UR16, UPT, UPT, UR7, 0x1200, URZ ;  /* 0x0000120007109890 */ /* 0x000fe2000fffe0ff */
[----:B------:R-:W-:Y:S01]  /*4af0*/  @!P4 R2UR UR8, R0 ;  /* 0x000000000008c2ca */ /* 0x000fe200000e0000 */
[----:B------:R-:W-:Y:S01]  /*4b00*/  UMOV UR15, 0x10000000 ;  /* 0x10000000000f7882 */ /* 0x000fe20000000000 */
[----:B------:R-:W-:Y:S01]  /*4b10*/  UMOV UR19, UR27 ;  /* 0x0000001b00137c82 */ /* 0x000fe20008000000 */
[----:B------:R-:W-:Y:S01]  /*4b20*/  UMOV UR20, UR36 ;  /* 0x0000002400147c82 */ /* 0x000fe20008000000 */
[----:B------:R-:W-:Y:S01]  /*4b30*/  @!UP1 UIADD3 UR10, UPT, UPT, UR26, 0x60, URZ ;  /* 0x000000601a0a9890 */ /* 0x000fe2000fffe0ff */
[----:B------:R-:W-:Y:S01]  /*4b40*/  SEL R0, RZ, 0x1, P0 ;  /* 0x00000001ff007807 */ /* 0x000fe20000000000 */
[----:B------:R-:W-:Y:S01]  /*4b50*/  IMAD.U32 R10, RZ, RZ, UR9 ;  /* 0x00000009ff0a7e24 */ /* 0x000fe2000f8e00ff */
[----:B------:R-:W-:Y:S01]  /*4b60*/  UMOV UR11, UR27 ;  /* 0x0000001b000b7c82 */ /* 0x000fe20008000000 */
[----:B------:R-:W-:Y:S01]  /*4b70*/  UMOV UR12, UR36 ;  /* 0x00000024000c7c82 */ /* 0x000fe20008000000 */
[----:B------:R-:W-:Y:S01]  /*4b80*/  UMOV UR9, UR17 ;  /* 0x0000001100097c82 */ /* 0x000fe20008000000 */
[----:B------:R-:W-:Y:S01]  /*4b90*/  @P3 R2UR UR36, R28 ;  /* 0x000000001c2432ca */ /* 0x000fe200000e0000 */
[----:B------:R-:W-:Y:S01]  /*4ba0*/  IMAD.IADD R20, R8, 0x1, R83 ;  /* 0x0000000108147824 */ /* 0x000fe200078e0253 */
[----:B------:R-:W-:Y:S01]  /*4bb0*/  @!P4 R2UR UR22, R10 ;  /* 0x000000000a16c2ca */ /* 0x000fe200000e0000 */
[----:B------:R-:W-:Y:S01]  /*4bc0*/  IMAD.U32 R11, RZ, RZ, UR8 ;  /* 0x00000008ff0b7e24 */ /* 0x000fe2000f8e00ff */
[----:B------:R-:W-:Y:S01]  /*4bd0*/  @!UP1 UIADD3 UR8, UPT, UPT, UR7, 0x1a00, URZ ;  /* 0x00001a0007089890 */ /* 0x000fe2000fffe0ff */
[----:B------:R-:W-:Y:S01]  /*4be0*/  LOP3.LUT R29, R29, R0, RZ, 0x3c, !PT ;  /* 0x000000001d1d7212 */ /* 0x000fe200078e3cff */
[----:B------:R-:W-:Y:S01]  /*4bf0*/  VOTEU.ALL UP1, P4 ;  /* 0x0000000000ff7886 */ /* 0x000fe20002020000 */
[----:B------:R-:W-:Y:S01]  /*4c00*/  IMAD.IADD R21, R13, 0x1, R90 ;  /* 0x000000010d157824 */ /* 0x000fe200078e025a */
[----:B------:R-:W-:Y:S02]  /*4c10*/  @!P4 R2UR UR23, R11 ;  /* 0x000000000b17c2ca */ /* 0x000fe400000e0000 */
[----:B------:R-:W-:Y:S11]  /*4c20*/  SEL R30, R30, RZ, P0 ;  /* 0x000000ff1e1e7207 */ /* 0x000ff60000000000 */
[----:B------:R2:W-:Y:S01]  /*4c30*/  @!UP2 UTMALDG.3D [UR16], [UR22], desc[UR14] ;  /* 0x00000e101600a5b4 */ /* 0x0005e20008011000 */
[----:B------:R2:W-:Y:S01]  /*4c40*/  @!UP1 UTMALDG.3D [UR8], [UR22], desc[UR14] ;  /* 0x00000e08160095b4 */ /* 0x0005e20008011000 */
[----:B------:R2:W-:Y:S01]  /*4c50*/  @!P4 SYNCS.ARRIVE.TRANS64.RED.A0TR RZ, [UR7+0x48], R23 ;  /* 0x00004817ffffc9a7 */ /* 0x0005e20008300407 */
[----:B------:R-:W-:Y:S01]  /*4c60*/  UPLOP3.LUT UP1, UPT, UPT, UPT, UPT, 0x80, 0x8 ;  /* 0x000000000008789c */ /* 0x000fe20003f2f070 */
[----:B------:R-:W-:Y:S01]  /*4c70*/  SYNCS.ARRIVE.TRANS64.RED.A1T0 RZ, [UR13], RZ ;  /* 0x000000ffffff79a7 */ /* 0x000fe2000810040d */
[----:B------:R-:W-:Y:S09]  /*4c80*/  @P3 BRA `(.L_x_94) ;  /* 0xfffffff400203947 */ /* 0x000ff2000383ffff */
[----:B------:R-:W-:-:S04]  /*4c90*/  SHF.L.U32 R3, R31, 0x1f, RZ ;  /* 0x0000001f1f037819 */ /* 0x000fc800000006ff */
[----:B------:R-:W1:Y:S02]  /*4ca0*/  SYNCS.PHASECHK.TRANS64.TRYWAIT P0, [UR7+0x50], R3 ;  /* 0x00005003ff0075a7 */ /* 0x000e640008001107 */
[----:B-1----:R-:W-:Y:S05]  /*4cb0*/  @!P0 BRA `(.L_x_95) ;  /* 0x00000034005c8947 */ /* 0x002fea0003800000 */
.L_x_160:
[----:B-1----:R-:W-:-:S07]  /*4cc0*/  MOV R0, UR7 ;  /* 0x0000000700007c02 */ /* 0x002fce0008000f00 */
.L_x_96:
[----:B-1----:R-:W-:-:S04]  /*4cd0*/  SHF.L.U32 R3, R31, 0x1f, RZ ;  /* 0x0000001f1f037819 */ /* 0x002fc800000006ff */
[----:B------:R1:W4:Y:S03]  /*4ce0*/  SYNCS.PHASECHK.TRANS64.TRYWAIT P0, [R0+URZ+0x58], R3 ;  /* 0x00005803000075a7 */ /* 0x00032600080011ff */
[----:B----4-:R-:W-:Y:S05]  /*4cf0*/  @!P0 NANOSLEEP.SYNCS 0x989680 ;  /* 0x009896800000895d */ /* 0x010fea0003900000 */
[----:B------:R-:W4:Y:S02]  /*4d00*/  @!P0 SYNCS.PHASECHK.TRANS64 P0, [R0+URZ+0x58], R3 ;  /* 0x00005803000085a7 */ /* 0x000f2400080010ff */
[----:B--2-4-:R-:W-:Y:S05]  /*4d10*/  @P0 EXIT ;  /* 0x000000000000094d */ /* 0x014fea0003800000 */
[----:B------:R-:W-:Y:S05]  /*4d20*/  BRA `(.L_x_96) ;  /* 0xfffffffc00e87947 */ /* 0x000fea000383ffff */
.L_x_85:
[----:B------:R-:W-:-:S06]  /*4d30*/  UISETP.GE.AND UP1, UPT, UR10, 0x4, UPT ;  /* 0x000000040a00788c */ /* 0x000fcc000bf26270 */
[----:B------:R-:W-:-:S13]  /*4d40*/  PLOP3.LUT P0, PT, PT, PT, UP1, 0x80, 0x8 ;  /* 0x000000000008781c */ /* 0x000fda0003f0f018 */
[----:B------:R-:W-:Y:S05]  /*4d50*/  @!P0 EXIT ;  /* 0x000000000000894d */ /* 0x000fea0003800000 */
[----:B------:R-:W-:Y:S01]  /*4d60*/  BAR.SYNC.DEFER_BLOCKING 0x6, 0xa0 ;  /* 0x0182800000007b1d */ /* 0x000fe20000010000 */
[C---:B------:R-:W-:Y:S01]  /*4d70*/  IMAD.SHL.U32 R96, R108.reuse, 0x20, RZ ;  /* 0x000000206c607824 */ /* 0x040fe200078e00ff */
[----:B------:R-:W-:Y:S01]  /*4d80*/  CS2R R104, SRZ ;  /* 0x0000000000687805 */ /* 0x000fe2000001ff00 */
[C---:B------:R-:W-:Y:S02]  /*4d90*/  IMAD.SHL.U32 R4, R97.reuse, 0x200000, RZ ;  /* 0x0020000061047824 */ /* 0x040fe400078e00ff */
[C---:B------:R-:W-:Y:S01]  /*4da0*/  IMAD.SHL.U32 R2, R108.reuse, 0x4, RZ ;  /* 0x000000046c027824 */ /* 0x040fe200078e00ff */
[----:B------:R-:W-:Y:S02]  /*4db0*/  UMOV UR49, 0x400 ;  /* 0x0000040000317882 */ /* 0x000fe40000000000 */
[----:B------:R-:W1:Y:S01]  /*4dc0*/  LDC R93, c[0x0][0x370] ;  /* 0x0000dc00ff5d7b82 */ /* 0x000e620000000800 */
[----:B------:R-:W-:Y:S01]  /*4dd0*/  ULEA UR49, UR37, UR49, 0x18 ;  /* 0x0000003125317291 */ /* 0x000fe2000f8ec0ff */
[----:B------:R-:W-:Y:S01]  /*4de0*/  IMAD.U32 R47, R108, 0x10000, RZ ;  /* 0x000100006c2f7824 */ /* 0x000fe200078e00ff */
[C---:B------:R-:W-:Y:S01]  /*4df0*/  LOP3.LUT R3, R96.reuse, 0x80, RZ, 0xc0, !PT ;  /* 0x0000008060037812 */ /* 0x040fe200078ec0ff */
[----:B------:R-:W-:Y:S01]  /*4e00*/  IMAD.SHL.U32 R6, R97, 0x400, RZ ;  /* 0x0000040061067824 */ /* 0x000fe200078e00ff */
[----:B------:R-:W-:Y:S01]  /*4e10*/  LOP3.LUT R95, R96, 0xb60, RZ, 0xc0, !PT ;  /* 0x00000b60605f7812 */ /* 0x000fe200078ec0ff */
[----:B------:R-:W-:Y:S01]  /*4e20*/  UIADD3 UR4, UPT, UPT, UR49, 0x2200, URZ ;  /* 0x0000220031047890 */ /* 0x000fe2000fffe0ff */
[----:B------:R-:W-:Y:S01]  /*4e30*/  LOP3.LUT R4, R4, 0x200000, RZ, 0xc0, !PT ;  /* 0x0020000004047812 */ /* 0x000fe200078ec0ff */
[----:B------:R-:W2:Y:S01]  /*4e40*/  LDC R42, c[0x0][0xb0c] ;  /* 0x0002c300ff2a7b82 */ /* 0x000ea20000000800 */
[----:B------:R-:W-:Y:S01]  /*4e50*/  LOP3.LUT R2, R3, 0x10, R2, 0xf8, !PT ;  /* 0x0000001003027812 */ /* 0x000fe200078ef802 */
[----:B------:R-:W-:Y:S01]  /*4e60*/  IMAD.MOV.U32 R44, RZ, RZ, RZ ;  /* 0x000000ffff2c7224 */ /* 0x000fe200078e00ff */
[----:B------:R-:W-:Y:S01]  /*4e70*/  LOP3.LUT R95, R95, 0x400, R6, 0xf8, !PT ;  /* 0x000004005f5f7812 */ /* 0x000fe200078ef806 */
[----:B------:R-:W-:Y:S01]  /*4e80*/  IMAD.MOV.U32 R106, RZ, RZ, RZ ;  /* 0x000000ffff6a7224 */ /* 0x000fe200078e00ff */
[----:B------:R-:W-:Y:S01]  /*4e90*/  LOP3.LUT R47, R4, 0x400000, R47, 0xf8, !PT ;  /* 0x00400000042f7812 */ /* 0x000fe200078ef82f */
[----:B------:R-:W-:Y:S01]  /*4ea0*/  IMAD.MOV.U32 R111, RZ, RZ, RZ ;  /* 0x000000ffff6f7224 */ /* 0x000fe200078e00ff */
[----:B------:R-:W-:Y:S01]  /*4eb0*/  LOP3.LUT P0, RZ, R96, 0x80, RZ, 0xc0, !PT ;  /* 0x0000008060ff7812 */ /* 0x000fe2000780c0ff */
[----:B------:R-:W3:Y:S01]  /*4ec0*/  LDC R92, c[0x0][0xb20] ;  /* 0x0002c800ff5c7b82 */ /* 0x000ee20000000800 */
[----:B------:R-:W4:Y:S01]  /*4ed0*/  LDS R0, [UR49+0x120] ;  /* 0x00012031ff007984 */ /* 0x000f220008000800 */
[----:B------:R-:W-:Y:S01]  /*4ee0*/  LOP3.LUT R95, R95, R2, RZ, 0xfc, !PT ;  /* 0x000000025f5f7212 */ /* 0x000fe200078efcff */
[----:B------:R-:W-:Y:S01]  /*4ef0*/  IMAD.MOV.U32 R99, RZ, RZ, RZ ;  /* 0x000000ffff637224 */ /* 0x000fe200078e00ff */
[----:B------:R-:W-:Y:S01]  /*4f00*/  P2R R2, PR, RZ, 0x1 ;  /* 0x00000001ff027803 */ /* 0x000fe20000000000 */
[----:B------:R-:W-:Y:S01]  /*4f10*/  IMAD.U32 R107, RZ, RZ, UR4 ;  /* 0x00000004ff6b7e24 */ /* 0x000fe2000f8e00ff */
[----:B------:R-:W-:Y:S01]  /*4f20*/  LOP3.LUT R108, R108, 0x60, RZ, 0xc0, !PT ;  /* 0x000000606c6c7812 */ /* 0x000fe200078ec0ff */
[----:B------:R-:W1:Y:S01]  /*4f30*/  LDCU.64 UR52, c[0x0][0x348] ;  /* 0x00006900ff3477ac */ /* 0x000e620008000a00 */
[----:B------:R-:W1:Y:S01]  /*4f40*/  LDC R41, c[0x0][0xb30] ;  /* 0x0002cc00ff297b82 */ /* 0x000e620000000800 */
[----:B------:R-:W1:Y:S01]  /*4f50*/  LDCU.64 UR38, c[0x0][0x888] ;  /* 0x00011100ff2677ac */ /* 0x000e620008000a00 */
[----:B------:R-:W1:Y:S06]  /*4f60*/  LDCU.64 UR44, c[0x0][0x890] ;  /* 0x00011200ff2c77ac */ /* 0x000e6c0008000a00 */
[----:B------:R-:W1:Y:S01]  /*4f70*/  LDC.64 R88, c[0x0][0xb10] ;  /* 0x0002c400ff587b82 */ /* 0x000e620000000a00 */
[----:B------:R-:W-:-:S07]  /*4f80*/  UIADD3 UR48, UPT, UPT, UR49, 0x200, URZ ;  /* 0x0000020031307890 */ /* 0x000fce000fffe0ff */
[----:B------:R-:W1:Y:S08]  /*4f90*/  LDC.64 R38, c[0x0][0xb18] ;  /* 0x0002c600ff267b82 */ /* 0x000e700000000a00 */
[----:B------:R-:W1:Y:S08]  /*4fa0*/  LDC.64 R36, c[0x0][0xb28] ;  /* 0x0002ca00ff247b82 */ /* 0x000e700000000a00 */
[----:B------:R-:W1:Y:S01]  /*4fb0*/  LDC.64 R86, c[0x0][0x8b0] ;  /* 0x00022c00ff567b82 */ /* 0x000e620000000a00 */
[----:B----4-:R-:W-:-:S07]  /*4fc0*/  IMAD.IADD R47, R0, 0x1, R47 ;  /* 0x00000001002f7824 */ /* 0x010fce00078e022f */
[----:B------:R-:W4:Y:S08]  /*4fd0*/  LDC.64 R84, c[0x0][0x8a8] ;  /* 0x00022a00ff547b82 */ /* 0x000f300000000a00 */
[----:B--23--:R-:W1:Y:S02]  /*4fe0*/  LDC R94, c[0x0][0x374] ;  /* 0x0000dd00ff5e7b82 */ /* 0x00ce640000000800 */
.L_x_122:
[----:B------:R-:W-:Y:S02]  /*4ff0*/  LEA R0, R111, UR49, 0x3 ;  /* 0x000000316f007c11 */ /* 0x000fe4000f8e18ff */
[----:B------:R-:W-:Y:S02]  /*5000*/  SHF.L.U32 R3, R105, 0x1f, RZ ;  /* 0x0000001f69037819 */ /* 0x000fe400000006ff */
[----:B------:R-:W-:Y:S02]  /*5010*/  LEA R16, R111, UR49, 0x4 ;  /* 0x000000316f107c11 */ /* 0x000fe4000f8e20ff */
[----:B------:R-:W2:Y:S02]  /*5020*/  SYNCS.PHASECHK.TRANS64.TRYWAIT P0, [R0+URZ+0x70], R3 ;  /* 0x00007003000075a7 */ /* 0x000ea400080011ff */
[----:B-12---:R-:W-:Y:S05]  /*5030*/  @!P0 BRA `(.L_x_97) ;  /* 0x0000003000948947 */ /* 0x006fea0003800000 */
.L_x_161:
[----:B------:R-:W3:Y:S01]  /*5040*/  LDC.64 R12, c[0x0][0xb10] ;  /* 0x0002c400ff0c7b82 */ /* 0x000ee20000000a00 */
[----:B------:R-:W4:Y:S01]  /*5050*/  LDS.128 R16, [R16+0x100] ;  /* 0x0001000010107984 */ /* 0x000f220000000c00 */
[----:B-1----:R-:W-:Y:S01]  /*5060*/  ISETP.NE.AND P1, PT, R41, 0x1, PT ;  /* 0x000000012900780c */ /* 0x002fe20003f25270 */
[----:B--2---:R-:W-:Y:S01]  /*5070*/  VIADD R0, R0, 0x80 ;  /* 0x0000008000007836 */ /* 0x004fe20000000000 */
[----:B------:R-:W-:Y:S04]  /*5080*/  ISETP.GE.AND P0, PT, R40, 0x1, PT ;  /* 0x000000012800780c */ /* 0x000fe80003f06270 */
[----:B------:R-:W1:Y:S01]  /*5090*/  LDC.64 R10, c[0x0][0xb18] ;  /* 0x0002c600ff0a7b82 */ /* 0x000e620000000a00 */
[----:B------:R-:W-:Y:S01]  /*50a0*/  PRMT R0, RZ, 0x654, R0 ;  /* 0x00000654ff007816 */ /* 0x000fe20000000000 */
[----:B------:R-:W-:Y:S01]  /*50b0*/  @!PT LDS RZ, [RZ] ;  /* 0x00000000fffff984 */ /* 0x000fe20000000800 */
[----:B------:R-:W-:Y:S01]  /*50c0*/  @!PT LDS RZ, [RZ] ;  /* 0x00000000fffff984 */ /* 0x000fe20000000800 */
[----:B------:R-:W-:Y:S01]  /*50d0*/  @!PT LDS RZ, [RZ] ;  /* 0x00000000fffff984 */ /* 0x000fe20000000800 */
[----:B------:R-:W-:Y:S01]  /*50e0*/  @!PT LDS RZ, [RZ] ;  /* 0x00000000fffff984 */ /* 0x000fe20000000800 */
[----:B------:R2:W-:Y:S06]  /*50f0*/  MEMBAR.ALL.CTA ;  /* 0x0000000000007992 */ /* 0x0005ec0000008000 */
[----:B--2---:R-:W2:Y:S01]  /*5100*/  FENCE.VIEW.ASYNC.S ;  /* 0x00000000000073c6 */ /* 0x004ea20000000000 */
[----:B------:R-:W1:Y:S08]  /*5110*/  @!P1 LDC R14, c[0x0][0xb20] ;  /* 0x0002c800ff0e9b82 */ /* 0x000e700000000800 */
[----:B------:R-:W1:Y:S01]  /*5120*/  @!P1 LDC R9, c[0x0][0xb0c] ;  /* 0x0002c300ff099b82 */ /* 0x000e620000000800 */
[----:B--2---:R2:W-:Y:S01]  /*5130*/  SYNCS.ARRIVE.TRANS64.RED.A1T0 RZ, [R0+URZ], RZ ;  /* 0x000000ff00ff79a7 */ /* 0x0045e200081004ff */
[----:B----4-:R-:W-:Y:S04]  /*5140*/  LOP3.LUT P4, RZ, R18, 0x1, RZ, 0xc0, !PT ;  /* 0x0000000112ff7812 */ /* 0x010fe8000788c0ff */
[----:B------:R-:W-:Y:S09]  /*5150*/  P2R R109, PR, RZ, 0x10 ;  /* 0x00000010ff6d7803 */ /* 0x000ff20000000000 */
[----:B------:R-:W-:Y:S02]  /*5160*/  @P4 MOV R45, R16 ;  /* 0x00000010002d4202 */ /* 0x000fe40000000f00 */
[----:B------:R-:W-:Y:S01]  /*5170*/  @P4 LOP3.LUT R43, R17, 0xffff, RZ, 0xc0, !PT ;  /* 0x0000ffff112b4812 */ /* 0x000fe200078ec0ff */
[----:B--23--:R-:W-:Y:S06]  /*5180*/  @!P0 BRA `(.L_x_98) ;  /* 0x0000000000a48947 */ /* 0x00cfec0003800000 */
[----:B------:R-:W-:Y:S01]  /*5190*/  IMAD.HI.U32 R23, R94, R39, RZ ;  /* 0x000000275e177227 */ /* 0x000fe200078e00ff */
[----:B------:R-:W-:Y:S02]  /*51a0*/  ISETP.NE.AND P0, PT, R38, 0x1, PT ;  /* 0x000000012600780c */ /* 0x000fe40003f05270 */
[----:B------:R-:W-:Y:S01]  /*51b0*/  ISETP.NE.AND P2, PT, R40, 0x1, PT ;  /* 0x000000012800780c */ /* 0x000fe20003f45270 */
[----:B------:R-:W-:Y:S01]  /*51c0*/  IMAD.HI.U32 R22, R93, R88, RZ ;  /* 0x000000585d167227 */ /* 0x000fe200078e00ff */
[----:B------:R-:W-:Y:S02]  /*51d0*/  SHF.R.U32.HI R23, RZ, R92, R23 ;  /* 0x0000005cff177219 */ /* 0x000fe40000011617 */
[----:B------:R-:W-:Y:S01]  /*51e0*/  ISETP.NE.AND P3, PT, R42, 0x1, PT ;  /* 0x000000012a00780c */ /* 0x000fe20003f65270 */
[----:B------:R-:W-:Y:S01]  /*51f0*/  IMAD.HI.U32 R26, R45, R88, RZ ;  /* 0x000000582d1a7227 */ /* 0x000fe200078e00ff */
[----:B------:R-:W-:Y:S02]  /*5200*/  SHF.R.U32.HI R22, RZ, R89, R22 ;  /* 0x00000059ff167219 */ /* 0x000fe40000011616 */
[----:B------:R-:W-:Y:S01]  /*5210*/  SEL R3, R94, R23, !P0 ;  /* 0x000000175e037207 */ /* 0x000fe20004000000 */
[----:B------:R-:W-:Y:S01]  /*5220*/  IMAD.HI.U32 R23, R43, R39, RZ ;  /* 0x000000272b177227 */ /* 0x000fe200078e00ff */
[----:B------:R-:W-:Y:S02]  /*5230*/  SEL R7, R93, R22, !P3 ;  /* 0x000000165d077207 */ /* 0x000fe40005800000 */
[----:B------:R-:W-:Y:S01]  /*5240*/  SHF.R.U32.HI R26, RZ, R89, R26 ;  /* 0x00000059ff1a7219 */ /* 0x000fe2000001161a */
[-C--:B------:R-:W-:Y:S04]  /*5250*/  IMAD.HI.U32 R22, R3, R36.reuse, RZ ;  /* 0x0000002403167227 */ /* 0x080fe800078e00ff */
[----:B------:R-:W-:Y:S01]  /*5260*/  IMAD.HI.U32 R24, R7, R36, RZ ;  /* 0x0000002407187227 */ /* 0x000fe200078e00ff */
[-C--:B------:R-:W-:Y:S02]  /*5270*/  @P2 SHF.R.U32.HI R3, RZ, R37.reuse, R22 ;  /* 0x00000025ff032219 */ /* 0x080fe40000011616 */
[----:B------:R-:W-:Y:S02]  /*5280*/  SHF.R.U32.HI R22, RZ, R92, R23 ;  /* 0x0000005cff167219 */ /* 0x000fe40000011617 */
[----:B------:R-:W-:Y:S01]  /*5290*/  @P2 SHF.R.U32.HI R7, RZ, R37, R24 ;  /* 0x00000025ff072219 */ /* 0x000fe20000011618 */
[C---:B------:R-:W-:Y:S01]  /*52a0*/  IMAD R2, R40.reuse, R3, RZ ;  /* 0x0000000328027224 */ /* 0x040fe200078e02ff */
[----:B------:R-:W-:Y:S02]  /*52b0*/  SEL R5, R43, R22, !P0 ;  /* 0x000000162b057207 */ /* 0x000fe40004000000 */
[----:B------:R-:W-:Y:S01]  /*52c0*/  SEL R3, R45, R26, !P3 ;  /* 0x0000001a2d037207 */ /* 0x000fe20005800000 */
[----:B------:R-:W-:Y:S01]  /*52d0*/  IMAD R4, R40, R7, RZ ;  /* 0x0000000728047224 */ /* 0x000fe200078e02ff */
[C---:B------:R-:W-:Y:S01]  /*52e0*/  ISETP.GE.AND P0, PT, R5.reuse, R2, PT ;  /* 0x000000020500720c */ /* 0x040fe20003f06270 */
[----:B------:R-:W-:Y:S03]  /*52f0*/  IMAD.HI.U32 R6, R5, R36, RZ ;  /* 0x0000002405067227 */ /* 0x000fe600078e00ff */
[----:B------:R-:W-:Y:S01]  /*5300*/  ISETP.GE.OR P0, PT, R3, R4, P0 ;  /* 0x000000040300720c */ /* 0x000fe20000706670 */
[----:B------:R-:W-:Y:S01]  /*5310*/  IMAD.MOV R4, RZ, RZ, -R3 ;  /* 0x000000ffff047224 */ /* 0x000fe200078e0a03 */
[-C--:B------:R-:W-:Y:S03]  /*5320*/  SHF.R.U32.HI R6, RZ, R37.reuse, R6 ;  /* 0x00000025ff067219 */ /* 0x080fe60000011606 */
[----:B------:R-:W-:Y:S01]  /*5330*/  IMAD R45, R42, R4, R45 ;  /* 0x000000042a2d7224 */ /* 0x000fe200078e022d */
[----:B------:R-:W-:Y:S05]  /*5340*/  SEL R15, R5, R6, !P2 ;  /* 0x00000006050f7207 */ /* 0x000fea0005000000 */
[----:B------:R-:W-:Y:S02]  /*5350*/  IMAD.MOV R6, RZ, RZ, -R15 ;  /* 0x000000ffff067224 */ /* 0x000fe400078e0a0f */
[C---:B------:R-:W-:Y:S04]  /*5360*/  @!P0 IMAD.HI.U32 R2, R3.reuse, R36, RZ ;  /* 0x0000002403028227 */ /* 0x040fe800078e00ff */
[----:B------:R-:W-:Y:S01]  /*5370*/  IMAD R6, R40, R6, R5 ;  /* 0x0000000628067224 */ /* 0x000fe200078e0205 */
[----:B------:R-:W-:Y:S04]  /*5380*/  @!P0 SHF.R.U32.HI R2, RZ, R37, R2 ;  /* 0x00000025ff028219 */ /* 0x000fe80000011602 */
[----:B------:R-:W-:Y:S02]  /*5390*/  @!P0 SEL R0, R3, R2, !P2 ;  /* 0x0000000203008207 */ /* 0x000fe40005000000 */
[----:B------:R-:W-:Y:S02]  /*53a0*/  IADD3 R2, PT, PT, -R5, RZ, RZ ;  /* 0x000000ff05027210 */ /* 0x000fe40007ffe1ff */
[----:B------:R-:W-:Y:S01]  /*53b0*/  @!P0 IADD3 R8, PT, PT, R15, -R0, RZ ;  /* 0x800000000f088210 */ /* 0x000fe20007ffe0ff */
[----:B------:R-:W-:Y:S02]  /*53c0*/  @!P0 IMAD R0, R7, R6, R0 ;  /* 0x0000000607008224 */ /* 0x000fe400078e0200 */
[----:B------:R-:W-:Y:S02]  /*53d0*/  IMAD R43, R38, R2, R43 ;  /* 0x00000002262b7224 */ /* 0x000fe400078e022b */
[----:B------:R-:W-:Y:S02]  /*53e0*/  @!P0 IMAD R5, R8, R40, R3 ;  /* 0x0000002808058224 */ /* 0x000fe400078e0203 */
[----:B------:R-:W-:Y:S04]  /*53f0*/  @!P0 IMAD.MOV.U32 R3, RZ, RZ, R0 ;  /* 0x000000ffff038224 */ /* 0x000fe800078e0000 */
[----:B------:R-:W-:Y:S02]  /*5400*/  IMAD R45, R3, R42, R45 ;  /* 0x0000002a032d7224 */ /* 0x000fe400078e022d */
[----:B------:R-:W-:Y:S07]  /*5410*/  IMAD R43, R5, R38, R43 ;  /* 0x00000026052b7224 */ /* 0x000fee00078e022b */
.L_x_98:
[----:B-1----:R-:W-:Y:S01]  /*5420*/  @!P1 ISETP.NE.AND P0, PT, R10, 0x1, PT ;  /* 0x000000010a00980c */ /* 0x002fe20003f05270 */
[----:B------:R-:W-:Y:S01]  /*5430*/  @!P1 IMAD.HI.U32 R0, R45, R12, RZ ;  /* 0x0000000c2d009227 */ /* 0x000fe200078e00ff */
[----:B------:R-:W-:Y:S01]  /*5440*/  @!P1 ISETP.NE.AND P2, PT, R9, 0x1, PT ;  /* 0x000000010900980c */ /* 0x000fe20003f45270 */
[----:B------:R-:W-:Y:S01]  /*5450*/  ULOP3.LUT UP0, URZ, UR48, 0x90, URZ, 0xc0, !UPT ;  /* 0x0000009030ff7892 */ /* 0x000fe2000f80c0ff */
[----:B------:R-:W-:Y:S01]  /*5460*/  R2UR UR42, R21 ;  /* 0x00000000152a72ca */ /* 0x000fe200000e0000 */
[----:B------:R-:W-:Y:S01]  /*5470*/  @!P1 IMAD.HI.U32 R3, R43, R11, RZ ;  /* 0x0000000b2b039227 */ /* 0x000fe200078e00ff */
[----:B------:R-:W-:Y:S02]  /*5480*/  @!P1 SHF.R.U32.HI R0, RZ, R13, R0 ;  /* 0x0000000dff009219 */ /* 0x000fe40000011600 */
[----:B------:R-:W-:Y:S01]  /*5490*/  R2UR UR41, R20 ;  /* 0x00000000142972ca */ /* 0x000fe200000e0000 */
[----:B------:R-:W-:Y:S01]  /*54a0*/  VIADD R111, R111, 0x1 ;  /* 0x000000016f6f7836 */ /* 0x000fe20000000000 */
[----:B------:R-:W-:Y:S02]  /*54b0*/  @!P1 SHF.R.U32.HI R2, RZ, R14, R3 ;  /* 0x0000000eff029219 */ /* 0x000fe40000011603 */
[----:B------:R-:W-:Y:S02]  /*54c0*/  @!P1 SEL R3, R45, R0, !P2 ;  /* 0x000000002d039207 */ /* 0x000fe40005000000 */
[----:B------:R-:W-:Y:S02]  /*54d0*/  @!P1 SEL R2, R43, R2, !P0 ;  /* 0x000000022b029207 */ /* 0x000fe40004000000 */
[----:B------:R-:W-:Y:S01]  /*54e0*/  @P4 SHF.R.U32.HI R98, RZ, 0x10, R17 ;  /* 0x00000010ff624819 */ /* 0x000fe20000011611 */
[----:B------:R-:W-:Y:S02]  /*54f0*/  USHF.L.U32 UR42, UR42, 0x6, URZ ;  /* 0x000000062a2a7899 */ /* 0x000fe400080006ff */
[----:B------:R-:W-:Y:S02]  /*5500*/  @!P1 IMAD.IADD R0, R2, 0x1, -R3 ;  /* 0x0000000102009824 */ /* 0x000fe400078e0a03 */
[----:B------:R-:W-:Y:S01]  /*5510*/  @!P1 IMAD.IADD R2, R3, 0x1, -R2 ;  /* 0x0000000103029824 */ /* 0x000fe200078e0a02 */
[----:B------:R-:W-:Y:S01]  /*5520*/  USHF.L.U32 UR41, UR41, 0x7, URZ ;  /* 0x0000000729297899 */ /* 0x000fe200080006ff */
[----:B------:R-:W-:Y:S02]  /*5530*/  @!P1 IMAD R45, R0, R9, R45 ;  /* 0x00000009002d9224 */ /* 0x000fe400078e022d */
[----:B------:R-:W-:Y:S01]  /*5540*/  @!P1 IMAD R43, R2, R10, R43 ;  /* 0x0000000a022b9224 */ /* 0x000fe200078e022b */
[----:B------:R-:W-:Y:S08]  /*5550*/  BRA.U !UP0, `(.L_x_99) ;  /* 0x0000000108407547 */ /* 0x000ff0000b800000 */
[----:B------:R-:W1:Y:S01]  /*5560*/  LDCU.64 UR8, c[0x4][0x80] ;  /* 0x01001000ff0877ac */ /* 0x000e620008000a00 */
[----:B------:R-:W-:Y:S01]  /*5570*/  MOV R3, 0x0 ;  /* 0x0000000000037802 */ /* 0x000fe20000000f00 */
[----:B------:R-:W-:Y:S02]  /*5580*/  HFMA2 R12, -RZ, RZ, 0, 5.9604644775390625e-08 ;  /* 0x00000001ff0c7431 */ /* 0x000fe400000001ff */
[----:B------:R-:W-:Y:S02]  /*5590*/  IMAD.MOV.U32 R8, RZ, RZ, 0x70 ;  /* 0x00000070ff087424 */ /* 0x000fe400078e00ff */
[----:B------:R-:W-:Y:S01]  /*55a0*/  IMAD.MOV.U32 R13, RZ, RZ, RZ ;  /* 0x000000ffff0d7224 */ /* 0x000fe200078e00ff */
[----:B------:R-:W2:Y:S01]  /*55b0*/  LDCU.64 UR6, c[0x4][0x88] ;  /* 0x01001100ff0677ac */ /* 0x000ea20008000a00 */
[----:B------:R-:W3:Y:S01]  /*55c0*/  LDC.64 R2, c[0x4][R3] ;  /* 0x0100000003027b82 */ /* 0x000ee20000000a00 */
[----:B------:R-:W4:Y:S01]  /*55d0*/  LDCU.64 UR4, c[0x4][0x8] ;  /* 0x01000100ff0477ac */ /* 0x000f220008000a00 */
[----:B-1----:R-:W-:Y:S01]  /*55e0*/  MOV R5, UR9 ;  /* 0x0000000900057c02 */ /* 0x002fe20008000f00 */
[----:B------:R-:W-:Y:S01]  /*55f0*/  IMAD.U32 R4, RZ, RZ, UR8 ;  /* 0x00000008ff047e24 */ /* 0x000fe2000f8e00ff */
[----:B--2---:R-:W-:Y:S01]  /*5600*/  MOV R7, UR7 ;  /* 0x0000000700077c02 */ /* 0x004fe20008000f00 */
[----:B------:R-:W-:Y:S01]  /*5610*/  IMAD.U32 R6, RZ, RZ, UR6 ;  /* 0x00000006ff067e24 */ /* 0x000fe2000f8e00ff */
[----:B----4-:R-:W-:Y:S01]  /*5620*/  MOV R11, UR5 ;  /* 0x00000005000b7c02 */ /* 0x010fe20008000f00 */
[----:B------:R-:W-:Y:S02]  /*5630*/  IMAD.U32 R10, RZ, RZ, UR4 ;  /* 0x00000004ff0a7e24 */ /* 0x000fe4000f8e00ff */
[----:B------:R-:W-:Y:S07]  /*5640*/  LEPC R20, `(.L_x_99) ;  /* 0x000000001014794e */ /* 0x000fee0000000000 */
[----:B---3-5:R-:W-:Y:S05]  /*5650*/  CALL.ABS.NOINC R2 ;  /* 0x0000000002007343 */ /* 0x028fea0003c00000 */
.L_x_99:
[----:B------:R-:W-:Y:S01]  /*5660*/  LOP3.LUT P0, RZ, R107, 0x90, RZ, 0xc0, !PT ;  /* 0x000000906bff7812 */ /* 0x000fe2000780c0ff */
[----:B------:R-:W-:Y:S11]  /*5670*/  BSSY.RECONVERGENT B6, `(.L_x_100) ;  /* 0x0000013000067945 */ /* 0x000ff60003800200 */
[----:B------:R-:W-:Y:S01]  /*5680*/  @!UPT UIADD3 URZ, UPT, UPT, URZ, URZ, URZ ;  /* 0x000000fffffff290 */ /* 0x000fe2000fffe0ff */
[----:B------:R-:W-:Y:S05]  /*5690*/  @!P0 BRA `(.L_x_101) ;  /* 0x0000000000408947 */ /* 0x000fea0003800000 */
        /* <DEDUP_REMOVED lines=16> */
.L_x_101:
[----:B------:R-:W-:Y:S05]  /*57a0*/  BSYNC.RECONVERGENT B6 ;  /* 0x0000000000067941 */ /* 0x000fea0003800200 */
.L_x_100:
[----:B------:R-:W-:Y:S01]  /*57b0*/  ISETP.NE.U32.AND P4, PT, R86, RZ, PT ;  /* 0x000000ff5600720c */ /* 0x000fe20003f85070 */
[----:B------:R-:W-:Y:S01]  /*57c0*/  UISETP.NE.AND UP2, UPT, UR50, URZ, UPT ;  /* 0x000000ff3200728c */ /* 0x000fe2000bf45270 */
[----:B------:R-:W-:Y:S01]  /*57d0*/  ISETP.NE.U32.AND P3, PT, RZ, UR38, PT ;  /* 0x00000026ff007c0c */ /* 0x000fe2000bf65070 */
[----:B------:R-:W-:Y:S01]  /*57e0*/  UISETP.NE.U32.AND UP1, UPT, UR44, URZ, UPT ;  /* 0x000000ff2c00728c */ /* 0x000fe2000bf25070 */
[----:B------:R-:W-:Y:S01]  /*57f0*/  ISETP.NE.AND.EX P4, PT, R87, RZ, PT, P4 ;  /* 0x000000ff5700720c */ /* 0x000fe20003f85340 */
[----:B------:R-:W-:Y:S01]  /*5800*/  UPLOP3.LUT UP0, UPT, UPT, UPT, UPT, 0x40, 0x4 ;  /* 0x000000000004789c */ /* 0x000fe20003f0e870 */
[----:B------:R-:W-:Y:S01]  /*5810*/  ISETP.NE.AND.EX P3, PT, RZ, UR39, PT, P3 ;  /* 0x00000027ff007c0c */ /* 0x000fe2000bf65330 */
[----:B------:R-:W-:Y:S01]  /*5820*/  UISETP.NE.AND.EX UP1, UPT, UR45, URZ, UPT, UP1 ;  /* 0x000000ff2d00728c */ /* 0x000fe2000bf25310 */
[----:B------:R-:W-:Y:S04]  /*5830*/  PLOP3.LUT P1, PT, PT, PT, UP2, 0x80, 0x8 ;  /* 0x000000000008781c */ /* 0x000fe80003f2f028 */
[----:B------:R-:W-:Y:S06]  /*5840*/  @UP2 UPLOP3.LUT UP0, UPT, UPT, UPT, UP1, 0x80, 0x8 ;  /* 0x000000000008289c */ /* 0x000fec0003f0f010 */
[----:B------:R-:W-:Y:S01]  /*5850*/  PLOP3.LUT P0, PT, PT, PT, UP0, 0x80, 0x8 ;  /* 0x000000000008781c */ /* 0x000fe20003f0f008 */
[----:B------:R-:W-:Y:S01]  /*5860*/  @!UPT UIADD3 URZ, UPT, UPT, URZ, URZ, URZ ;  /* 0x000000fffffff290 */ /* 0x000fe2000fffe0ff */
[----:B------:R-:W-:Y:S11]  /*5870*/  BRA.U !UP1, `(.L_x_102) ;  /* 0x0000000109387547 */ /* 0x000ff6000b800000 */
[----:B------:R-:W-:Y:S01]  /*5880*/  UISETP.NE.U32.AND UP0, UPT, UR38, URZ, UPT ;  /* 0x000000ff2600728c */ /* 0x000fe2000bf05070 */
[----:B------:R-:W-:Y:S02]  /*5890*/  HFMA2 R0, -RZ, RZ, 0, 5.9604644775390625e-08 ;  /* 0x00000001ff007431 */ /* 0x000fe400000001ff */
[----:B------:R-:W-:Y:S01]  /*58a0*/  IMAD.MOV.U32 R91, RZ, RZ, 0x1 ;  /* 0x00000001ff5b7424 */ /* 0x000fe200078e00ff */
[----:B------:R-:W-:Y:S06]  /*58b0*/  UISETP.NE.AND.EX UP0, UPT, UR39, URZ, UPT, UP0 ;  /* 0x000000ff2700728c */ /* 0x000fec000bf05300 */
[----:B------:R-:W-:Y:S05]  /*58c0*/  PLOP3.LUT P2, PT, PT, PT, UP0, 0x80, 0x8 ;  /* 0x000000000008781c */ /* 0x000fea0003f4f008 */
[----:B------:R-:W1:Y:S01]  /*58d0*/  @UP0 LDCU.64 UR6, c[0x0][0x888] ;  /* 0x00011100ff0607ac */ /* 0x000e620008000a00 */
[----:B------:R-:W-:Y:S07]  /*58e0*/  @UP0 UIMAD UR4, UR36, UR44, URZ ;  /* 0x0000002c240402a4 */ /* 0x000fee000f8e02ff */
[----:B------:R-:W-:Y:S01]  /*58f0*/  @!P2 PRMT R91, R0, 0x7610, R91 ;  /* 0x00007610005ba816 */ /* 0x000fe2000000005b */
[----:B-1----:R-:W-:Y:S03]  /*5900*/  @UP0 UIMAD.WIDE UR6, UR4, 0x4, UR6 ;  /* 0x00000004040608a5 */ /* 0x002fe6000f8e0206 */
[----:B------:R-:W1:Y:S03]  /*5910*/  @!UP0 LDCU UR4, c[0x0][0x880] ;  /* 0x00011000ff0487ac */ /* 0x000e660008000800 */
[----:B------:R-:W-:Y:S01]  /*5920*/  IMAD.U32 R2, RZ, RZ, UR6 ;  /* 0x00000006ff027e24 */ /* 0x000fe2000f8e00ff */
[----:B------:R-:W-:Y:S05]  /*5930*/  MOV R3, UR7 ;  /* 0x0000000700037c02 */ /* 0x000fea0008000f00 */
[----:B-----5:R2:W5:Y:S02]  /*5940*/  @P2 LDG.E R50, desc[UR46][R2.64] ;  /* 0x0000002e02322981 */ /* 0x020564000c1e1900 */
[----:B-12---:R-:W-:Y:S02]  /*5950*/  @!P2 IMAD.U32 R50, RZ, RZ, UR4 ;  /* 0x00000004ff32ae24 */ /* 0x006fe4000f8e00ff */
.L_x_102:
[----:B------:R-:W-:Y:S05]  /*5960*/  @!P4 BRA `(.L_x_103) ;  /* 0x000000000020c947 */ /* 0x000fea0003800000 */
[----:B------:R-:W-:Y:S04]  /*5970*/  ISETP.NE.U32.AND P2, PT, R84, RZ, PT ;  /* 0x000000ff5400720c */ /* 0x000fe80003f45070 */
[----:B------:R-:W-:Y:S11]  /*5980*/  ISETP.NE.AND.EX P2, PT, R85, RZ, PT, P2 ;  /* 0x000000ff5500720c */ /* 0x000ff60003f45320 */
[----:B------:R-:W-:Y:S02]  /*5990*/  @!UPT UIADD3 URZ, UPT, UPT, URZ, URZ, URZ ;  /* 0x000000fffffff290 */ /* 0x000fe4000fffe0ff */
[----:B------:R-:W1:Y:S01]  /*59a0*/  @P2 LDC.64 R2, c[0x0][0x8a8] ;  /* 0x00022a00ff022b82 */ /* 0x000e620000000a00 */
[----:B------:R-:W-:Y:S04]  /*59b0*/  @P2 IMAD R0, R86, UR36, RZ ;  /* 0x0000002456002c24 */ /* 0x000fe8000f8e02ff */
[----:B-1----:R-:W-:Y:S05]  /*59c0*/  @P2 IMAD.WIDE R2, R0, 0x4, R2 ;  /* 0x0000000400022825 */ /* 0x002fea00078e0202 */
[----:B-----5:R1:W5:Y:S02]  /*59d0*/  @P2 LDG.E R46, desc[UR46][R2.64] ;  /* 0x0000002e022e2981 */ /* 0x020364000c1e1900 */
[----:B-1----:R-:W2:Y:S02]  /*59e0*/  @!P2 LDC R46, c[0x0][0x8a0] ;  /* 0x00022800ff2eab82 */ /* 0x002ea40000000800 */
.L_x_103:
[----:B-----5:R-:W-:Y:S01]  /*59f0*/  ISETP.NE.AND P2, PT, R50, RZ, PT ;  /* 0x000000ff3200720c */ /* 0x020fe20003f45270 */
[----:B------:R-:W-:Y:S01]  /*5a00*/  BSSY B1, `(.L_x_104) ;  /* 0x0000040000017945 */ /* 0x000fe20003800000 */
[----:B------:R-:W-:Y:S01]  /*5a10*/  SEL R7, RZ, 0xffffffff, P3 ;  /* 0xffffffffff077807 */ /* 0x000fe20001800000 */
[----:B------:R-:W-:Y:S01]  /*5a20*/  IMAD.MOV.U32 R55, RZ, RZ, 0x1 ;  /* 0x00000001ff377424 */ /* 0x000fe200078e00ff */
[----:B------:R-:W-:Y:S01]  /*5a30*/  LOP3.LUT P3, RZ, R91, 0xff, RZ, 0xc0, !PT ;  /* 0x000000ff5bff7812 */ /* 0x000fe2000786c0ff */
[----:B------:R-:W-:Y:S01]  /*5a40*/  IMAD R48, R44, 0x40, R47 ;  /* 0x000000402c307824 */ /* 0x000fe200078e022f */
[----:B------:R-:W-:Y:S02]  /*5a50*/  @P1 SEL R0, RZ, 0xffffffff, P2 ;  /* 0xffffffffff001807 */ /* 0x000fe40001000000 */
[----:B------:R-:W-:Y:S02]  /*5a60*/  CS2R R62, SRZ ;  /* 0x00000000003e7805 */ /* 0x000fe4000001ff00 */
[----:B------:R-:W-:Y:S02]  /*5a70*/  LEA R3, R104, UR49, 0x3 ;  /* 0x0000003168037c11 */ /* 0x000fe4000f8e18ff */
[----:B------:R-:W-:Y:S02]  /*5a80*/  CS2R R60, SRZ ;  /* 0x00000000003c7805 */ /* 0x000fe4000001ff00 */
[----:B------:R-:W-:Y:S02]  /*5a90*/  @P0 SEL R0, R7, R0, !P3 ;  /* 0x0000000007000207 */ /* 0x000fe40005800000 */
[----:B------:R-:W-:Y:S02]  /*5aa0*/  CS2R R58, SRZ ;  /* 0x00000000003a7805 */ /* 0x000fe4000001ff00 */
[----:B------:R-:W-:Y:S02]  /*5ab0*/  LEA R110, R44, UR49, 0x3 ;  /* 0x000000312c6e7c11 */ /* 0x000fe4000f8e18ff */
[----:B------:R-:W-:Y:S02]  /*5ac0*/  CS2R R56, SRZ ;  /* 0x0000000000387805 */ /* 0x000fe4000001ff00 */
[----:B------:R-:W-:Y:S02]  /*5ad0*/  @P1 LOP3.LUT R0, R0, 0x1, RZ, 0xc0, !PT ;  /* 0x0000000100001812 */ /* 0x000fe400078ec0ff */
[----:B------:R-:W-:Y:S02]  /*5ae0*/  SHF.L.U32 R5, R106, 0x1f, RZ ;  /* 0x0000001f6a057819 */ /* 0x000fe400000006ff */
[----:B------:R-:W-:Y:S02]  /*5af0*/  ISETP.NE.U32.OR P5, PT, R0, 0x1, !P1 ;  /* 0x000000010000780c */ /* 0x000fe40004fa5470 */
[----:B------:R-:W-:Y:S02]  /*5b00*/  SEL R0, RZ, 0xffffffff, P2 ;  /* 0xffffffffff007807 */ /* 0x000fe40001000000 */
[----:B------:R-:W-:Y:S02]  /*5b10*/  PLOP3.LUT P2, PT, PT, PT, UP1, 0x80, 0x8 ;  /* 0x000000000008781c */ /* 0x000fe40003f4f018 */
[----:B------:R-:W-:Y:S07]  /*5b20*/  P2R R64, PR, RZ, 0x20 ;  /* 0x00000020ff407803 */ /* 0x000fee0000000000 */
[----:B------:R-:W-:Y:S04]  /*5b30*/  @P5 SHF.L.U32 R2, R99, 0x1f, RZ ;  /* 0x0000001f63025819 */ /* 0x000fe800000006ff */
[----:B------:R-:W1:Y:S01]  /*5b40*/  @P5 SYNCS.PHASECHK.TRANS64.TRYWAIT P1, [R3+URZ+0x40], R2 ;  /* 0x00004002030055a7 */ /* 0x000e6200080211ff */
[----:B------:R-:W-:Y:S04]  /*5b50*/  @P2 SEL R0, R7, R0, !P3 ;  /* 0x0000000007002207 */ /* 0x000fe80005800000 */
[----:B------:R-:W-:Y:S04]  /*5b60*/  LOP3.LUT R0, R0, 0x1, RZ, 0xc0, !PT ;  /* 0x0000000100007812 */ /* 0x000fe800078ec0ff */
[----:B------:R-:W-:Y:S04]  /*5b70*/  ISETP.NE.U32.AND P4, PT, R0, 0x1, PT ;  /* 0x000000010000780c */ /* 0x000fe80003f85070 */
[----:B------:R-:W-:Y:S01]  /*5b80*/  P2R R72, PR, RZ, 0x10 ;  /* 0x00000010ff487803 */ /* 0x000fe20000000000 */
[----:B------:R3:W4:Y:S01]  /*5b90*/  SYNCS.PHASECHK.TRANS64.TRYWAIT P0, [R110+URZ+0x90], R5 ;  /* 0x000090056e0075a7 */ /* 0x00072200080011ff */
[----:B-1----:R-:W-:Y:S01]  /*5ba0*/  @P5 SEL R55, RZ, 0x1, !P1 ;  /* 0x00000001ff375807 */ /* 0x002fe20004800000 */
[----:B---3--:R-:W-:Y:S06]  /*5bb0*/  @!P5 BRA `(.L_x_105) ;  /* 0x000000000090d947 */ /* 0x008fec0003800000 */
[----:B------:R-:W-:Y:S01]  /*5bc0*/  @P4 IMAD R4, R104, 0x1000, R95 ;  /* 0x0000100068044824 */ /* 0x000fe200078e025f */
[----:B------:R-:W-:Y:S01]  /*5bd0*/  LOP3.LUT P5, RZ, R96, 0x80, RZ, 0xc0, !PT ;  /* 0x0000008060ff7812 */ /* 0x000fe200078ac0ff */
[----:B------:R-:W-:Y:S01]  /*5be0*/  BSSY B0, `(.L_x_106) ;  /* 0x000000f000007945 */ /* 0x000fe20003800000 */
[----:B------:R-:W-:Y:S01]  /*5bf0*/  ISETP.NE.AND P2, PT, R55, RZ, PT ;  /* 0x000000ff3700720c */ /* 0x000fe20003f45270 */
[----:B------:R-:W-:Y:S01]  /*5c00*/  @P4 VIADD R0, R4, UR49 ;  /* 0x0000003104004c36 */ /* 0x000fe20008000000 */
[----:B------:R-:W-:Y:S02]  /*5c10*/  PLOP3.LUT P1, PT, PT, PT, PT, 0x8, 0x80 ;  /* 0x000000000080781c */ /* 0x000fe40003f2e170 */
[----:B------:R-:W-:Y:S02]  /*5c20*/  CS2R R58, SRZ ;  /* 0x00000000003a7805 */ /* 0x000fe4000001ff00 */
[----:B------:R-:W-:Y:S01]  /*5c30*/  @P4 PLOP3.LUT P1, PT, P5, PT, PT, 0x80, 0x8 ;  /* 0x000000000008481c */ /* 0x000fe20002f2f070 */
[C---:B------:R-:W-:Y:S01]  /*5c40*/  @P4 VIADD R2, R0.reuse, 0x10 ;  /* 0x0000001000024836 */ /* 0x040fe20000000000 */
[----:B------:R-:W-:Y:S02]  /*5c50*/  CS2R R56, SRZ ;  /* 0x0000000000387805 */ /* 0x000fe4000001ff00 */
[----:B------:R-:W-:Y:S02]  /*5c60*/  CS2R R62, SRZ ;  /* 0x00000000003e7805 */ /* 0x000fe4000001ff00 */
[----:B------:R-:W-:Y:S07]  /*5c70*/  CS2R R60, SRZ ;  /* 0x00000000003c7805 */ /* 0x000fee000001ff00 */
[----:B------:R-:W-:Y:S01]  /*5c80*/  @P1 VIADD R2, R0, 0xfffffff0 ;  /* 0xfffffff000021836 */ /* 0x000fe20000000000 */
[----:B------:R-:W-:Y:S06]  /*5c90*/  @P2 BRA `(.L_x_107) ;  /* 0x00000000000c2947 */ /* 0x000fec0003800000 */
[----:B------:R-:W-:Y:S04]  /*5ca0*/  SHF.L.U32 R0, R99, 0x1f, RZ ;  /* 0x0000001f63007819 */ /* 0x000fe800000006ff */
[----:B------:R-:W1:Y:S02]  /*5cb0*/  SYNCS.PHASECHK.TRANS64.TRYWAIT P1, [R3+URZ+0x40], R0 ;  /* 0x00004000030075a7 */ /* 0x000e6400080211ff */
[----:B-1----:R-:W-:Y:S05]  /*5cc0*/  @!P1 BRA `(.L_x_108) ;  /* 0x0000002400849947 */ /* 0x002fea0003800000 */
.L_x_107:
[----:B------:R-:W-:Y:S05]  /*5cd0*/  BSYNC B0 ;  /* 0x0000000000007941 */ /* 0x000fea0003800000 */
.L_x_106:
[----:B------:R-:W-:Y:S01]  /*5ce0*/  ISETP.NE.AND P1, PT, R72, RZ, PT ;  /* 0x000000ff4800720c */ /* 0x000fe20003f25270 */
[----:B-1----:R-:W-:Y:S02]  /*5cf0*/  VIADD R3, R3, 0x50 ;  /* 0x0000005003037836 */ /* 0x002fe40000000000 */
[----:B------:R-:W-:Y:S02]  /*5d00*/  IMAD.U32 R0, RZ, RZ, UR37 ;  /* 0x00000025ff007e24 */ /* 0x000fe4000f8e00ff */
[----:B------:R-:W-:Y:S03]  /*5d10*/  VIADD R104, R104, 0x1 ;  /* 0x0000000168687836 */ /* 0x000fe60000000000 */
[----:B------:R-:W-:Y:S05]  /*5d20*/  PRMT R0, R0, 0x654, R3 ;  /* 0x0000065400007816 */ /* 0x000fea0000000003 */
[----:B------:R1:W3:Y:S04]  /*5d30*/  @P1 LDS.128 R56, [R4+UR49+0x200] ;  /* 0x0002003104381984 */ /* 0x0002e80008000c00 */
[----:B------:R1:W1:Y:S01]  /*5d40*/  @P1 LDS.128 R60, [R2+0x200] ;  /* 0x00020000023c1984 */ /* 0x0002620000000c00 */
[C---:B------:R-:W-:Y:S01]  /*5d50*/  ISETP.NE.AND P1, PT, R104.reuse, 0x2, PT ;  /* 0x000000026800780c */ /* 0x040fe20003f25270 */
[----:B------:R-:W-:Y:S01]  /*5d60*/  @!PT LDS RZ, [RZ] ;  /* 0x00000000fffff984 */ /* 0x000fe20000000800 */
[----:B------:R-:W-:Y:S01]  /*5d70*/  @!PT LDS RZ, [RZ] ;  /* 0x00000000fffff984 */ /* 0x000fe20000000800 */
[----:B------:R-:W-:Y:S01]  /*5d80*/  @!PT LDS RZ, [RZ] ;  /* 0x00000000fffff984 */ /* 0x000fe20000000800 */
[----:B------:R-:W-:Y:S01]  /*5d90*/  @!PT LDS RZ, [RZ] ;  /* 0x00000000fffff984 */ /* 0x000fe20000000800 */
[----:B------:R5:W-:Y:S06]  /*5da0*/  MEMBAR.ALL.CTA ;  /* 0x0000000000007992 */ /* 0x000bec0000008000 */
[----:B-----5:R-:W5:Y:S01]  /*5db0*/  FENCE.VIEW.ASYNC.S ;  /* 0x00000000000073c6 */ /* 0x020f620000000000 */
[----:B------:R-:W-:Y:S01]  /*5dc0*/  SEL R104, R104, RZ, P1 ;  /* 0x000000ff68687207 */ /* 0x000fe20000800000 */
[----:B-----5:R5:W-:Y:S02]  /*5dd0*/  SYNCS.ARRIVE.TRANS64.RED.A1T0 RZ, [R0+URZ], RZ ;  /* 0x000000ff00ff79a7 */ /* 0x020be400081004ff */
[----:B-----5:R-:W-:Y:S04]  /*5de0*/  SEL R0, RZ, 0x1, P1 ;  /* 0x00000001ff007807 */ /* 0x020fe80000800000 */
[----:B---3--:R-:W-:Y:S02]  /*5df0*/  LOP3.LUT R99, R99, R0, RZ, 0x3c, !PT ;  /* 0x0000000063637212 */ /* 0x008fe400078e3cff */
.L_x_105:
[----:B------:R-:W-:Y:S05]  /*5e00*/  BSYNC B1 ;  /* 0x0000000000017941 */ /* 0x000fea0003800000 */
.L_x_104:
[----:B------:R-:W-:Y:S04]  /*5e10*/  SHF.R.U32.HI R0, RZ, 0x15, R48 ;  /* 0x00000015ff007819 */ /* 0x000fe80000011630 */
[----:B------:R-:W-:Y:S01]  /*5e20*/  LOP3.LUT P1, RZ, R0, 0x3, R97, 0x48, !PT ;  /* 0x0000000300ff7812 */ /* 0x000fe20007824861 */
[----:B------:R-:W-:Y:S01]  /*5e30*/  @!UPT UIADD3 URZ, UPT, UPT, URZ, URZ, URZ ;  /* 0x000000fffffff290 */ /* 0x000fe2000fffe0ff */
[----:B----4-:R-:W-:Y:S11]  /*5e40*/  @P0 BRA `(.L_x_109) ;  /* 0x0000000000080947 */ /* 0x010ff60003800000 */
[----:B------:R-:W3:Y:S02]  /*5e50*/  SYNCS.PHASECHK.TRANS64.TRYWAIT P0, [R110+URZ+0x90], R5 ;  /* 0x000090056e0075a7 */ /* 0x000ee400080011ff */
[----:B---3--:R-:W-:Y:S05]  /*5e60*/  @!P0 BRA `(.L_x_110) ;  /* 0x0000002400308947 */ /* 0x008fea0003800000 */
.L_x_109:
[----:B------:R-:W-:Y:S05]  /*5e70*/  @!P1 BRA `(.L_x_111) ;  /* 0x0000000000409947 */ /* 0x000fea0003800000 */
[----:B------:R-:W3:Y:S01]  /*5e80*/  LDCU.64 UR8, c[0x4][0x70] ;  /* 0x01000e00ff0877ac */ /* 0x000ee20008000a00 */
[----:B------:R-:W-:Y:S01]  /*5e90*/  MOV R3, 0x0 ;  /* 0x0000000000037802 */ /* 0x000fe20000000f00 */
[----:B------:R-:W-:Y:S02]  /*5ea0*/  HFMA2 R12, -RZ, RZ, 0, 5.9604644775390625e-08 ;  /* 0x00000001ff0c7431 */ /* 0x000fe400000001ff */
[----:B------:R-:W-:Y:S02]  /*5eb0*/  IMAD.MOV.U32 R8, RZ, RZ, 0x192 ;  /* 0x00000192ff087424 */ /* 0x000fe400078e00ff */
[----:B------:R-:W-:Y:S01]  /*5ec0*/  IMAD.MOV.U32 R13, RZ, RZ, RZ ;  /* 0x000000ffff0d7224 */ /* 0x000fe200078e00ff */
[----:B------:R-:W4:Y:S01]  /*5ed0*/  LDCU.64 UR6, c[0x4][0x78] ;  /* 0x01000f00ff0677ac */ /* 0x000f220008000a00 */
[----:B-1----:R-:W1:Y:S01]  /*5ee0*/  LDC.64 R2, c[0x4][R3] ;  /* 0x0100000003027b82 */ /* 0x002e620000000a00 */
[----:B------:R-:W5:Y:S01]  /*5ef0*/  LDCU.64 UR4, c[0x4][0x10] ;  /* 0x01000200ff0477ac */ /* 0x000f620008000a00 */
[----:B---3--:R-:W-:Y:S01]  /*5f00*/  MOV R5, UR9 ;  /* 0x0000000900057c02 */ /* 0x008fe20008000f00 */
[----:B------:R-:W-:Y:S01]  /*5f10*/  IMAD.U32 R4, RZ, RZ, UR8 ;  /* 0x00000008ff047e24 */ /* 0x000fe2000f8e00ff */
[----:B----4-:R-:W-:Y:S01]  /*5f20*/  MOV R7, UR7 ;  /* 0x0000000700077c02 */ /* 0x010fe20008000f00 */
[----:B------:R-:W-:Y:S01]  /*5f30*/  IMAD.U32 R6, RZ, RZ, UR6 ;  /* 0x00000006ff067e24 */ /* 0x000fe2000f8e00ff */
[----:B-----5:R-:W-:Y:S01]  /*5f40*/  MOV R11, UR5 ;  /* 0x00000005000b7c02 */ /* 0x020fe20008000f00 */
[----:B------:R-:W-:Y:S02]  /*5f50*/  IMAD.U32 R10, RZ, RZ, UR4 ;  /* 0x00000004ff0a7e24 */ /* 0x000fe4000f8e00ff */
[----:B------:R-:W-:Y:S07]  /*5f60*/  LEPC R20, `(.L_x_111) ;  /* 0x000000001014794e */ /* 0x000fee0000000000 */
[----:B-12---:R-:W-:Y:S05]  /*5f70*/  CALL.ABS.NOINC R2 ;  /* 0x0000000002007343 */ /* 0x006fea0003c00000 */
.L_x_111:
[----:B------:R-:W-:Y:S05]  /*5f80*/  WARPSYNC.ALL ;  /* 0x0000000000007948 */ /* 0x000fea0003800000 */
[----:B------:R-:W-:Y:S01]  /*5f90*/  R2UR UR4, R48 ;  /* 0x00000000300472ca */ /* 0x000fe200000e0000 */
[----:B------:R-:W-:Y:S01]  /*5fa0*/  HFMA2 R70, -RZ, RZ, 0, 9.5367431640625e-07 ;  /* 0x00000010ff467431 */ /* 0x000fe200000001ff */
[C---:B------:R-:W-:Y:S01]  /*5fb0*/  PRMT R49, R56.reuse, 0x8880, RZ ;  /* 0x0000888038317816 */ /* 0x040fe200000000ff */
[----:B------:R-:W-:Y:S01]  /*5fc0*/  BSSY.RECONVERGENT B0, `(.L_x_112) ;  /* 0x00000a4000007945 */ /* 0x000fe20003800200 */
[C---:B------:R-:W-:Y:S02]  /*5fd0*/  SHF.L.U32 R51, R56.reuse, 0x10, RZ ;  /* 0x0000001038337819 */ /* 0x040fe400000006ff */
[----:B------:R-:W-:Y:S02]  /*5fe0*/  SHF.L.U32 R52, R56, 0x8, RZ ;  /* 0x0000000838347819 */ /* 0x000fe400000006ff */
[----:B------:R-:W-:Y:S02]  /*5ff0*/  SHF.R.S32.HI R51, RZ, 0x18, R51 ;  /* 0x00000018ff337819 */ /* 0x000fe40000011433 */
[----:B------:R-:W-:Y:S02]  /*6000*/  PRMT R53, R57, 0x8880, RZ ;  /* 0x0000888039357816 */ /* 0x000fe400000000ff */
[----:B------:R-:W-:Y:S01]  /*6010*/  ISETP.NE.AND P6, PT, R64, RZ, PT ;  /* 0x000000ff4000720c */ /* 0x000fe20003fc5270 */
[----:B-1-3--:R-:W2:Y:S01]  /*6020*/  LDTM.x32 R4, tmem[UR4] ;  /* 0x00000004000479ee */ /* 0x00aea200082c0000 */
[----:B------:R-:W-:Y:S02]  /*6030*/  IADD3 R73, PT, PT, R95, UR49, RZ ;  /* 0x000000315f497c10 */ /* 0x000fe4000fffe0ff */
[----:B------:R-:W-:Y:S02]  /*6040*/  LOP3.LUT P5, RZ, R96, 0x80, RZ, 0xc0, !PT ;  /* 0x0000008060ff7812 */ /* 0x000fe400078ac0ff */
[----:B------:R-:W-:Y:S02]  /*6050*/  PRMT R54, R59, 0x8880, RZ ;  /* 0x000088803b367816 */ /* 0x000fe400000000ff */
[----:B------:R-:W-:Y:S02]  /*6060*/  SEL R74, R70, 0xfffffff0, !P5 ;  /* 0xfffffff0464a7807 */ /* 0x000fe40006800000 */
[----:B------:R-:W-:Y:S02]  /*6070*/  ISETP.NE.AND P0, PT, R108, RZ, PT ;  /* 0x000000ff6c00720c */ /* 0x000fe40003f05270 */
[----:B------:R-:W-:Y:S01]  /*6080*/  IADD3 R112, PT, PT, R73, R74, RZ ;  /* 0x0000004a49707210 */ /* 0x000fe20007ffe0ff */
[C---:B--2---:R-:W-:Y:S02]  /*6090*/  IMAD R0, R46.reuse, R4, RZ ;  /* 0x000000042e007224 */ /* 0x044fe400078e02ff */
[C---:B------:R-:W-:Y:S02]  /*60a0*/  IMAD R2, R46.reuse, R5, RZ ;  /* 0x000000052e027224 */ /* 0x040fe400078e02ff */
[----:B------:R-:W-:Y:S01]  /*60b0*/  IMAD R0, R49, R50, R0 ;  /* 0x0000003231007224 */ /* 0x000fe200078e0200 */
[----:B------:R-:W-:Y:S01]  /*60c0*/  SHF.R.S32.HI R49, RZ, 0x18, R52 ;  /* 0x00000018ff317819 */ /* 0x000fe20000011434 */
[C---:B------:R-:W-:Y:S02]  /*60d0*/  IMAD R3, R46.reuse, R6, RZ ;  /* 0x000000062e037224 */ /* 0x040fe400078e02ff */
[-C--:B------:R-:W-:Y:S01]  /*60e0*/  IMAD R2, R51, R50.reuse, R2 ;  /* 0x0000003233027224 */ /* 0x080fe200078e0202 */
[----:B------:R-:W-:Y:S01]  /*60f0*/  SHF.R.S32.HI R51, RZ, 0x18, R56 ;  /* 0x00000018ff337819 */ /* 0x000fe20000011438 */
[C---:B------:R-:W-:Y:S02]  /*6100*/  IMAD R7, R46.reuse, R7, RZ ;  /* 0x000000072e077224 */ /* 0x040fe400078e02ff */
[----:B------:R-:W-:Y:S01]  /*6110*/  IMAD R3, R49, R50, R3 ;  /* 0x0000003231037224 */ /* 0x000fe200078e0203 */
[----:B------:R-:W-:Y:S01]  /*6120*/  MOV R49, R53 ;  /* 0x0000003500317202 */ /* 0x000fe20000000f00 */
[C---:B------:R-:W-:Y:S01]  /*6130*/  IMAD.U32 R52, R57.reuse, 0x10000, RZ ;  /* 0x0001000039347824 */ /* 0x040fe200078e00ff */
[----:B------:R-:W-:Y:S01]  /*6140*/  SHF.L.U32 R53, R57, 0x8, RZ ;  /* 0x0000000839357819 */ /* 0x000fe200000006ff */
[C---:B------:R-:W-:Y:S02]  /*6150*/  IMAD R4, R46.reuse, R8, RZ ;  /* 0x000000082e047224 */ /* 0x040fe400078e02ff */
[-C--:B------:R-:W-:Y:S01]  /*6160*/  IMAD R7, R51, R50.reuse, R7 ;  /* 0x0000003233077224 */ /* 0x080fe200078e0207 */
[----:B------:R-:W-:Y:S01]  /*6170*/  SHF.R.S32.HI R51, RZ, 0x18, R52 ;  /* 0x00000018ff337819 */ /* 0x000fe20000011434 */
[C---:B------:R-:W-:Y:S01]  /*6180*/  IMAD R5, R46.reuse, R9, RZ ;  /* 0x000000092e057224 */ /* 0x040fe200078e02ff */
[----:B------:R-:W-:Y:S01]  /*6190*/  SHF.R.S32.HI R52, RZ, 0x18, R57 ;  /* 0x00000018ff347819 */ /* 0x000fe20000011439 */
[----:B------:R-:W-:Y:S01]  /*61a0*/  IMAD R4, R49, R50, R4 ;  /* 0x0000003231047224 */ /* 0x000fe200078e0204 */
[----:B------:R-:W-:Y:S01]  /*61b0*/  SHF.R.S32.HI R49, RZ, 0x18, R53 ;  /* 0x00000018ff317819 */ /* 0x000fe20000011435 */
[----:B------:R-:W-:Y:S01]  /*61c0*/  IMAD R6, R46, R10, RZ ;  /* 0x0000000a2e067224 */ /* 0x000fe200078e02ff */
[----:B------:R-:W-:Y:S01]  /*61d0*/  PRMT R53, R58, 0x8880, RZ ;  /* 0x000088803a357816 */ /* 0x000fe200000000ff */
[----:B------:R-:W-:Y:S01]  /*61e0*/  IMAD R11, R46, R11, RZ ;  /* 0x0000000b2e0b7224 */ /* 0x000fe200078e02ff */
[----:B------:R-:W-:Y:S01]  /*61f0*/  I2IP.S8.S32.SAT R65, R7, R3, RZ ;  /* 0x0000000307417239 */ /* 0x000fe200000014ff */
[----:B------:R-:W-:Y:S02]  /*6200*/  IMAD R5, R51, R50, R5 ;  /* 0x0000003233057224 */ /* 0x000fe400078e0205 */
[----:B------:R-:W-:Y:S01]  /*6210*/  IMAD.U32 R51, R58, 0x10000, RZ ;  /* 0x000100003a337824 */ /* 0x000fe200078e00ff */
[----:B------:R-:W-:Y:S01]  /*6220*/  I2IP.S8.S32.SAT R64, R2, R0, R65 ;  /* 0x0000000002407239 */ /* 0x000fe20000001441 */
[----:B------:R-:W-:Y:S01]  /*6230*/  IMAD R6, R49, R50, R6 ;  /* 0x0000003231067224 */ /* 0x000fe200078e0206 */
[----:B------:R-:W-:Y:S01]  /*6240*/  MOV R49, R53 ;  /* 0x0000003500317202 */ /* 0x000fe20000000f00 */
[----:B------:R-:W-:Y:S01]  /*6250*/  IMAD R8, R46, R12, RZ ;  /* 0x0000000c2e087224 */ /* 0x000fe200078e02ff */
[----:B------:R-:W-:Y:S01]  /*6260*/  SHF.R.S32.HI R51, RZ, 0x18, R51 ;  /* 0x00000018ff337819 */ /* 0x000fe20000011433 */
[-C--:B------:R-:W-:Y:S01]  /*6270*/  IMAD R11, R52, R50.reuse, R11 ;  /* 0x00000032340b7224 */ /* 0x080fe200078e020b */
[----:B------:R-:W-:Y:S01]  /*6280*/  SHF.L.U32 R52, R58, 0x8, RZ ;  /* 0x000000083a347819 */ /* 0x000fe200000006ff */
[C---:B------:R-:W-:Y:S01]  /*6290*/  IMAD R9, R46.reuse, R13, RZ ;  /* 0x0000000d2e097224 */ /* 0x040fe200078e02ff */
[----:B------:R-:W-:Y:S01]  /*62a0*/  SHF.L.U32 R53, R59, 0x8, RZ ;  /* 0x000000083b357819 */ /* 0x000fe200000006ff */
[----:B------:R-:W-:Y:S01]  /*62b0*/  IMAD R8, R49, R50, R8 ;  /* 0x0000003231087224 */ /* 0x000fe200078e0208 */
[----:B------:R-:W-:Y:S01]  /*62c0*/  SHF.R.S32.HI R49, RZ, 0x18, R52 ;  /* 0x00000018ff317819 */ /* 0x000fe20000011434 */
[C---:B------:R-:W-:Y:S01]  /*62d0*/  IMAD R10, R46.reuse, R14, RZ ;  /* 0x0000000e2e0a7224 */ /* 0x040fe200078e02ff */
[----:B------:R-:W-:Y:S01]  /*62e0*/  I2IP.S8.S32.SAT R65, R11, R6, RZ ;  /* 0x000000060b417239 */ /* 0x000fe200000014ff */
[----:B------:R-:W-:Y:S01]  /*62f0*/  IMAD R9, R51, R50, R9 ;  /* 0x0000003233097224 */ /* 0x000fe200078e0209 */
[----:B------:R-:W-:Y:S01]  /*6300*/  SHF.R.S32.HI R51, RZ, 0x18, R58 ;  /* 0x00000018ff337819 */ /* 0x000fe2000001143a */
[----:B------:R-:W-:Y:S01]  /*6310*/  IMAD.U32 R52, R59, 0x10000, RZ ;  /* 0x000100003b347824 */ /* 0x000fe200078e00ff */
[----:B------:R-:W-:Y:S01]  /*6320*/  I2IP.S8.S32.SAT R65, R5, R4, R65 ;  /* 0x0000000405417239 */ /* 0x000fe20000001441 */
[C---:B------:R-:W-:Y:S01]  /*6330*/  IMAD R15, R46.reuse, R15, RZ ;  /* 0x0000000f2e0f7224 */ /* 0x040fe200078e02ff */
[----:B------:R-:W-:Y:S01]  /*6340*/  SHF.R.S32.HI R53, RZ, 0x18, R53 ;  /* 0x00000018ff357819 */ /* 0x000fe20000011435 */
[----:B------:R-:W-:Y:S01]  /*6350*/  IMAD R10, R49, R50, R10 ;  /* 0x00000032310a7224 */ /* 0x000fe200078e020a */
[----:B------:R-:W-:Y:S01]  /*6360*/  MOV R49, R54 ;  /* 0x0000003600317202 */ /* 0x000fe20000000f00 */
[C---:B------:R-:W-:Y:S01]  /*6370*/  IMAD R12, R46.reuse, R16, RZ ;  /* 0x000000102e0c7224 */ /* 0x040fe200078e02ff */
[----:B------:R-:W-:Y:S01]  /*6380*/  SHF.R.S32.HI R52, RZ, 0x18, R52 ;  /* 0x00000018ff347819 */ /* 0x000fe20000011434 */
[C---:B------:R-:W-:Y:S02]  /*6390*/  IMAD R13, R46.reuse, R17, RZ ;  /* 0x000000112e0d7224 */ /* 0x040fe400078e02ff */
[----:B------:R-:W-:Y:S01]  /*63a0*/  IMAD R15, R51, R50, R15 ;  /* 0x00000032330f7224 */ /* 0x000fe200078e020f */
[----:B------:R-:W-:Y:S01]  /*63b0*/  SHF.R.S32.HI R51, RZ, 0x18, R59 ;  /* 0x00000018ff337819 */ /* 0x000fe2000001143b */
[C---:B------:R-:W-:Y:S02]  /*63c0*/  IMAD R14, R46.reuse, R18, RZ ;  /* 0x000000122e0e7224 */ /* 0x040fe400078e02ff */
[----:B------:R-:W-:Y:S01]  /*63d0*/  IMAD R12, R49, R50, R12 ;  /* 0x00000032310c7224 */ /* 0x000fe200078e020c */
[----:B------:R-:W-:Y:S01]  /*63e0*/  I2IP.S8.S32.SAT R66, R15, R10, RZ ;  /* 0x0000000a0f427239 */ /* 0x000fe200000014ff */
[----:B------:R-:W-:Y:S01]  /*63f0*/  IMAD R19, R46, R19, RZ ;  /* 0x000000132e137224 */ /* 0x000fe200078e02ff */
[----:B------:R-:W-:Y:S01]  /*6400*/  PRMT R49, R60, 0x8880, RZ ;  /* 0x000088803c317816 */ /* 0x000fe200000000ff */
[----:B------:R-:W-:Y:S01]  /*6410*/  IMAD R13, R52, R50, R13 ;  /* 0x00000032340d7224 */ /* 0x000fe200078e020d */
[----:B------:R-:W-:Y:S01]  /*6420*/  I2IP.S8.S32.SAT R66, R9, R8, R66 ;  /* 0x0000000809427239 */ /* 0x000fe20000001442 */
[-C--:B------:R-:W-:Y:S01]  /*6430*/  IMAD R14, R53, R50.reuse, R14 ;  /* 0x00000032350e7224 */ /* 0x080fe200078e020e */
[----:B------:R-:W-:Y:S01]  /*6440*/  PRMT R53, R61, 0x8880, RZ ;  /* 0x000088803d357816 */ /* 0x000fe200000000ff */
[----:B------:R-:W-:Y:S01]  /*6450*/  IMAD R19, R51, R50, R19 ;  /* 0x0000003233137224 */ /* 0x000fe200078e0213 */
[----:B------:R-:W-:Y:S01]  /*6460*/  SHF.L.U32 R52, R61, 0x10, RZ ;  /* 0x000000103d347819 */ /* 0x000fe200000006ff */
[----:B------:R-:W-:Y:S02]  /*6470*/  IMAD R16, R46, R20, RZ ;  /* 0x000000142e107224 */ /* 0x000fe400078e02ff */
[C---:B------:R-:W-:Y:S01]  /*6480*/  IMAD.U32 R51, R60.reuse, 0x10000, RZ ;  /* 0x000100003c337824 */ /* 0x040fe200078e00ff */
[----:B------:R-:W-:Y:S01]  /*6490*/  I2IP.S8.S32.SAT R67, R19, R14, RZ ;  /* 0x0000000e13437239 */ /* 0x000fe200000014ff */
[----:B------:R-:W-:Y:S01]  /*64a0*/  IMAD R16, R49, R50, R16 ;  /* 0x0000003231107224 */ /* 0x000fe200078e0210 */
[----:B------:R-:W-:Y:S01]  /*64b0*/  SHF.L.U32 R49, R60, 0x8, RZ ;  /* 0x000000083c317819 */ /* 0x000fe200000006ff */
[C---:B------:R-:W-:Y:S01]  /*64c0*/  IMAD R17, R46.reuse, R21, RZ ;  /* 0x000000152e117224 */ /* 0x040fe200078e02ff */
[----:B------:R-:W-:Y:S01]  /*64d0*/  SHF.R.S32.HI R51, RZ, 0x18, R51 ;  /* 0x00000018ff337819 */ /* 0x000fe20000011433 */
[C---:B------:R-:W-:Y:S01]  /*64e0*/  IMAD R18, R46.reuse, R22, RZ ;  /* 0x000000162e127224 */ /* 0x040fe200078e02ff */
[----:B------:R-:W-:Y:S01]  /*64f0*/  SHF.R.S32.HI R49, RZ, 0x18, R49 ;  /* 0x00000018ff317819 */ /* 0x000fe20000011431 */
[C---:B------:R-:W-:Y:S01]  /*6500*/  IMAD R23, R46.reuse, R23, RZ ;  /* 0x000000172e177224 */ /* 0x040fe200078e02ff */
[----:B------:R-:W-:Y:S01]  /*6510*/  I2IP.S8.S32.SAT R67, R13, R12, R67 ;  /* 0x0000000c0d437239 */ /* 0x000fe20000001443 */
[----:B------:R-:W-:Y:S01]  /*6520*/  IMAD R17, R51, R50, R17 ;  /* 0x0000003233117224 */ /* 0x000fe200078e0211 */
[----:B------:R-:W-:Y:S01]  /*6530*/  SHF.R.S32.HI R51, RZ, 0x18, R60 ;  /* 0x00000018ff337819 */ /* 0x000fe2000001143c */
[----:B------:R-:W-:Y:S01]  /*6540*/  IMAD.SHL.U32 R54, R61, 0x100, RZ ;  /* 0x000001003d367824 */ /* 0x000fe200078e00ff */
[----:B------:R-:W-:Y:S01]  /*6550*/  SHF.R.S32.HI R52, RZ, 0x18, R52 ;  /* 0x00000018ff347819 */ /* 0x000fe20000011434 */
[C---:B------:R-:W-:Y:S01]  /*6560*/  IMAD R20, R46.reuse, R24, RZ ;  /* 0x000000182e147224 */ /* 0x040fe200078e02ff */
[----:B------:R1:W-:Y:S01]  /*6570*/  STS.128 [R95+UR49+0x2200], R64 ;  /* 0x002200405f007988 */ /* 0x0003e20008000c31 */
[-C--:B------:R-:W-:Y:S01]  /*6580*/  IMAD R18, R49, R50.reuse, R18 ;  /* 0x0000003231127224 */ /* 0x080fe200078e0212 */
[----:B------:R-:W-:Y:S01]  /*6590*/  SHF.R.S32.HI R49, RZ, 0x18, R54 ;  /* 0x00000018ff317819 */ /* 0x000fe20000011436 */
[C---:B------:R-:W-:Y:S01]  /*65a0*/  IMAD R21, R46.reuse, R25, RZ ;  /* 0x000000192e157224 */ /* 0x040fe200078e02ff */
[----:B------:R-:W-:Y:S01]  /*65b0*/  SHF.R.S32.HI R54, RZ, 0x18, R63 ;  /* 0x00000018ff367819 */ /* 0x000fe2000001143f */
[----:B------:R-:W-:Y:S01]  /*65c0*/  IMAD R23, R51, R50, R23 ;  /* 0x0000003233177224 */ /* 0x000fe200078e0217 */
[----:B------:R-:W-:Y:S01]  /*65d0*/  SHF.R.S32.HI R51, RZ, 0x18, R61 ;  /* 0x00000018ff337819 */ /* 0x000fe2000001143d */
[C---:B------:R-:W-:Y:S02]  /*65e0*/  IMAD R22, R46.reuse, R26, RZ ;  /* 0x0000001a2e167224 */ /* 0x040fe400078e02ff */
[----:B------:R-:W-:Y:S01]  /*65f0*/  IMAD R20, R53, R50, R20 ;  /* 0x0000003235147224 */ /* 0x000fe200078e0214 */
[----:B------:R-:W-:Y:S01]  /*6600*/  I2IP.S8.S32.SAT R68, R23, R18, RZ ;  /* 0x0000001217447239 */ /* 0x000fe200000014ff */
[----:B------:R-:W-:Y:S01]  /*6610*/  IMAD R27, R46, R27, RZ ;  /* 0x0000001b2e1b7224 */ /* 0x000fe200078e02ff */
[----:B------:R-:W-:Y:S01]  /*6620*/  SHF.L.U32 R53, R62, 0x8, RZ ;  /* 0x000000083e357819 */ /* 0x000fe200000006ff */
[-C--:B------:R-:W-:Y:S01]  /*6630*/  IMAD R21, R52, R50.reuse, R21 ;  /* 0x0000003234157224 */ /* 0x080fe200078e0215 */
[C---:B------:R-:W-:Y:S01]  /*6640*/  SHF.L.U32 R52, R62.reuse, 0x10, RZ ;  /* 0x000000103e347819 */ /* 0x040fe200000006ff */
[----:B------:R-:W-:Y:S01]  /*6650*/  IMAD R22, R49, R50, R22 ;  /* 0x0000003231167224 */ /* 0x000fe200078e0216 */
[----:B------:R-:W-:Y:S01]  /*6660*/  PRMT R49, R62, 0x8880, RZ ;  /* 0x000088803e317816 */ /* 0x000fe200000000ff */
[C---:B------:R-:W-:Y:S01]  /*6670*/  IMAD R24, R46.reuse, R28, RZ ;  /* 0x0000001c2e187224 */ /* 0x040fe200078e02ff */
[----:B------:R-:W-:Y:S01]  /*6680*/  I2IP.S8.S32.SAT R68, R17, R16, R68 ;  /* 0x0000001011447239 */ /* 0x000fe20000001444 */
[----:B------:R-:W-:Y:S01]  /*6690*/  IMAD R27, R51, R50, R27 ;  /* 0x00000032331b7224 */ /* 0x000fe200078e021b */
[----:B------:R-:W-:Y:S01]  /*66a0*/  SHF.R.S32.HI R51, RZ, 0x18, R52 ;  /* 0x00000018ff337819 */ /* 0x000fe20000011434 */
[C---:B------:R-:W-:Y:S01]  /*66b0*/  IMAD R25, R46.reuse, R29, RZ ;  /* 0x0000001d2e197224 */ /* 0x040fe200078e02ff */
[----:B------:R-:W-:Y:S01]  /*66c0*/  SHF.R.S32.HI R53, RZ, 0x18, R53 ;  /* 0x00000018ff357819 */ /* 0x000fe20000011435 */
[C---:B------:R-:W-:Y:S01]  /*66d0*/  IMAD R26, R46.reuse, R30, RZ ;  /* 0x0000001e2e1a7224 */ /* 0x040fe200078e02ff */
[----:B------:R-:W-:Y:S01]  /*66e0*/  I2IP.S8.S32.SAT R69, R27, R22, RZ ;  /* 0x000000161b457239 */ /* 0x000fe200000014ff */
[-C--:B------:R-:W-:Y:S01]  /*66f0*/  IMAD R24, R49, R50.reuse, R24 ;  /* 0x0000003231187224 */ /* 0x080fe200078e0218 */
[----:B------:R-:W-:Y:S01]  /*6700*/  SHF.L.U32 R52, R63, 0x10, RZ ;  /* 0x000000103f347819 */ /* 0x000fe200000006ff */
[----:B------:R-:W-:Y:S01]  /*6710*/  IMAD R25, R51, R50, R25 ;  /* 0x0000003233197224 */ /* 0x000fe200078e0219 */
[----:B------:R-:W-:Y:S01]  /*6720*/  I2IP.S8.S32.SAT R69, R21, R20, R69 ;  /* 0x0000001415457239 */ /* 0x000fe20000001445 */
[----:B------:R-:W-:Y:S01]  /*6730*/  IMAD R26, R53, R50, R26 ;  /* 0x00000032351a7224 */ /* 0x000fe200078e021a */
[----:B------:R-:W-:Y:S01]  /*6740*/  SHF.R.S32.HI R49, RZ, 0x18, R62 ;  /* 0x00000018ff317819 */ /* 0x000fe2000001143e */
[C---:B------:R-:W-:Y:S01]  /*6750*/  IMAD R31, R46.reuse, R31, RZ ;  /* 0x0000001f2e1f7224 */ /* 0x040fe200078e02ff */
[C---:B------:R-:W-:Y:S01]  /*6760*/  PRMT R51, R63.reuse, 0x8880, RZ ;  /* 0x000088803f337816 */ /* 0x040fe200000000ff */
[----:B------:R-:W-:Y:S01]  /*6770*/  IMAD.SHL.U32 R53, R63, 0x100, RZ ;  /* 0x000001003f357824 */ /* 0x000fe200078e00ff */
[----:B------:R-:W-:Y:S01]  /*6780*/  SHF.R.S32.HI R52, RZ, 0x18, R52 ;  /* 0x00000018ff347819 */ /* 0x000fe20000011434 */
[C---:B------:R-:W-:Y:S02]  /*6790*/  IMAD R28, R46.reuse, R32, RZ ;  /* 0x000000202e1c7224 */ /* 0x040fe400078e02ff */
[C---:B------:R-:W-:Y:S01]  /*67a0*/  IMAD R29, R46.reuse, R33, RZ ;  /* 0x000000212e1d7224 */ /* 0x040fe200078e02ff */
[----:B------:R-:W-:Y:S01]  /*67b0*/  SHF.R.S32.HI R53, RZ, 0x18, R53 ;  /* 0x00000018ff357819 */ /* 0x000fe20000011435 */
[-C--:B------:R-:W-:Y:S02]  /*67c0*/  IMAD R31, R49, R50.reuse, R31 ;  /* 0x00000032311f7224 */ /* 0x080fe400078e021f */
[----:B------:R-:W-:Y:S02]  /*67d0*/  IMAD R28, R51, R50, R28 ;  /* 0x00000032331c7224 */ /* 0x000fe400078e021c */
[----:B------:R-:W-:Y:S01]  /*67e0*/  IMAD R30, R46, R34, RZ ;  /* 0x000000222e1e7224 */ /* 0x000fe200078e02ff */
[----:B------:R-:W-:Y:S01]  /*67f0*/  I2IP.S8.S32.SAT R75, R31, R26, RZ ;  /* 0x0000001a1f4b7239 */ /* 0x000fe200000014ff */
[----:B------:R-:W-:Y:S02]  /*6800*/  IMAD R29, R52, R50, R29 ;  /* 0x00000032341d7224 */ /* 0x000fe400078e021d */
[----:B------:R-:W-:Y:S01]  /*6810*/  IMAD R35, R46, R35, RZ ;  /* 0x000000232e237224 */ /* 0x000fe200078e02ff */
[----:B------:R-:W-:Y:S01]  /*6820*/  I2IP.S8.S32.SAT R70, R25, R24, R75 ;  /* 0x0000001819467239 */ /* 0x000fe2000000144b */
[-C--:B------:R-:W-:Y:S01]  /*6830*/  IMAD R30, R53, R50.reuse, R30 ;  /* 0x00000032351e7224 */ /* 0x080fe200078e021e */
[----:B------:R-:W-:Y:S01]  /*6840*/  LEA R75, R104, UR49, 0x3 ;  /* 0x00000031684b7c11 */ /* 0x000fe2000f8e18ff */
[----:B------:R-:W-:Y:S05]  /*6850*/  IMAD R35, R54, R50, R35 ;  /* 0x0000003236237224 */ /* 0x000fea00078e0223 */
[----:B------:R-:W-:Y:S04]  /*6860*/  I2IP.S8.S32.SAT R76, R35, R30, RZ ;  /* 0x0000001e234c7239 */ /* 0x000fe800000014ff */
[----:B------:R-:W-:Y:S02]  /*6870*/  I2IP.S8.S32.SAT R71, R29, R28, R76 ;  /* 0x0000001c1d477239 */ /* 0x000fe4000000144c */
[----:B------:R-:W-:Y:S03]  /*6880*/  @P6 SHF.L.U32 R76, R99, 0x1f, RZ ;  /* 0x0000001f634c6819 */ /* 0x000fe600000006ff */
[----:B------:R1:W-:Y:S01]  /*6890*/  STS.128 [R112+0x2200], R68 ;  /* 0x0022004470007388 */ /* 0x0003e20000000c00 */
[----:B------:R-:W-:Y:S01]  /*68a0*/  @!PT LDS RZ, [RZ] ;  /* 0x00000000fffff984 */ /* 0x000fe20000000800 */
[----:B------:R-:W-:Y:S01]  /*68b0*/  @!PT LDS RZ, [RZ] ;  /* 0x00000000fffff984 */ /* 0x000fe20000000800 */
[----:B------:R-:W-:Y:S01]  /*68c0*/  @!PT LDS RZ, [RZ] ;  /* 0x00000000fffff984 */ /* 0x000fe20000000800 */
[----:B------:R-:W-:Y:S01]  /*68d0*/  @!PT LDS RZ, [RZ] ;  /* 0x00000000fffff984 */ /* 0x000fe20000000800 */
[----:B------:R2:W-:Y:S07]  /*68e0*/  MEMBAR.ALL.CTA ;  /* 0x0000000000007992 */ /* 0x0005ee0000008000 */
[----:B--2---:R-:W2:Y:S02]  /*68f0*/  FENCE.VIEW.ASYNC.S ;  /* 0x00000000000073c6 */ /* 0x004ea40000000000 */
[----:B--2---:R-:W-:Y:S06]  /*6900*/  BAR.SYNC.DEFER_BLOCKING 0x1, 0x80 ;  /* 0x0042000000007b1d */ /* 0x004fec0000010000 */
[----:B------:R-:W-:Y:S05]  /*6910*/  @P0 BRA `(.L_x_113) ;  /* 0x0000000000380947 */ /* 0x000fea0003800000 */
[----:B------:R-:W-:Y:S02]  /*6920*/  UIADD3 UR4, UPT, UPT, UR49, 0x2200, URZ ;  /* 0x0000220031047890 */ /* 0x000fe4000fffe0ff */
[----:B------:R-:W-:Y:S01]  /*6930*/  UIADD3 UR8, UP0, UPT, UR52, 0x680, URZ ;  /* 0x0000068034087890 */ /* 0x000fe2000ff1e0ff */
[----:B------:R-:W-:Y:S01]  /*6940*/  UMOV UR43, UR36 ;  /* 0x00000024002b7c82 */ /* 0x000fe20008000000 */
[----:B------:R-:W-:Y:S02]  /*6950*/  UIADD3 UR5, UPT, UPT, UR41, 0x40, URZ ;  /* 0x0000004029057890 */ /* 0x000fe4000fffe0ff */
[----:B------:R-:W-:Y:S01]  /*6960*/  MOV R107, UR4 ;  /* 0x00000004006b7c02 */ /* 0x000fe20008000f00 */
[----:B------:R-:W-:Y:S02]  /*6970*/  UIADD3.X UR9, UPT, UPT, URZ, UR53, URZ, UP0, !UPT ;  /* 0x00000035ff097290 */ /* 0x000fe400087fe4ff */
[----:B------:R-:W-:Y:S01]  /*6980*/  UIADD3 UR4, UPT, UPT, UR49, 0x2a00, URZ ;  /* 0x00002a0031047890 */ /* 0x000fe2000fffe0ff */
[----:B------:R-:W-:Y:S01]  /*6990*/  R2UR UR40, R107 ;  /* 0x000000006b2872ca */ /* 0x000fe200000e0000 */
[----:B------:R-:W-:Y:S01]  /*69a0*/  UMOV UR6, UR42 ;  /* 0x0000002a00067c82 */ /* 0x000fe20008000000 */
[----:B------:R-:W-:Y:S11]  /*69b0*/  UMOV UR7, UR36 ;  /* 0x0000002400077c82 */ /* 0x000ff60008000000 */
[----:B------:R2:W-:Y:S01]  /*69c0*/  UTMASTG.3D [UR40], [UR8] ;  /* 0x00000028080073b5 */ /* 0x0005e20008010000 */
[----:B------:R2:W-:Y:S01]  /*69d0*/  UTMASTG.3D [UR4], [UR8] ;  /* 0x00000004080073b5 */ /* 0x0005e20008010000 */
[----:B------:R0:W-:Y:S01]  /*69e0*/  UTMACMDFLUSH ;  /* 0x00000000000079b7 */ /* 0x0001e20000000000 */
[----:B--2---:R-:W-:Y:S04]  /*69f0*/  DEPBAR.LE SB0, 0x1 ;  /* 0x000080400000791a */ /* 0x004fe80000000000 */
.L_x_113:
[----:B------:R-:W-:Y:S05]  /*6a00*/  BSYNC.RECONVERGENT B0 ;  /* 0x0000000000007941 */ /* 0x000fea0003800200 */
.L_x_112:
[----:B------:R-:W-:Y:S06]  /*6a10*/  BAR.SYNC.DEFER_BLOCKING 0x1, 0x80 ;  /* 0x0042000000007b1d */ /* 0x000fec0000010000 */
[----:B------:R-:W2:Y:S01]  /*6a20*/  @P6 SYNCS.PHASECHK.TRANS64.TRYWAIT P0, [R75+URZ+0x40], R76 ;  /* 0x0000404c4b0065a7 */ /* 0x000ea200080011ff */
[----:B------:R-:W-:Y:S01]  /*6a30*/  BSSY B1, `(.L_x_114) ;  /* 0x000001f000017945 */ /* 0x000fe20003800000 */
[----:B--2---:R-:W-:Y:S03]  /*6a40*/  @P6 SEL R55, RZ, 0x1, !P0 ;  /* 0x00000001ff376807 */ /* 0x004fe60004000000 */
[----:B------:R-:W-:Y:S05]  /*6a50*/  @!P6 BRA `(.L_x_115) ;  /* 0x000000000070e947 */ /* 0x000fea0003800000 */
[----:B------:R-:W-:Y:S01]  /*6a60*/  ISETP.NE.AND P1, PT, R72, RZ, PT ;  /* 0x000000ff4800720c */ /* 0x000fe20003f25270 */
[----:B------:R-:W-:Y:S01]  /*6a70*/  BSSY B0, `(.L_x_116) ;  /* 0x0000008000007945 */ /* 0x000fe20003800000 */
[----:B------:R-:W-:Y:S11]  /*6a80*/  ISETP.NE.AND P0, PT, R55, RZ, PT ;  /* 0x000000ff3700720c */ /* 0x000ff60003f05270 */
[----:B------:R-:W-:Y:S04]  /*6a90*/  @P1 IMAD R73, R104, 0x1000, R73 ;  /* 0x0000100068491824 */ /* 0x000fe800078e0249 */
[----:B------:R-:W-:Y:S01]  /*6aa0*/  @P1 IMAD.IADD R74, R74, 0x1, R73 ;  /* 0x000000014a4a1824 */ /* 0x000fe200078e0249 */
[----:B------:R-:W-:Y:S06]  /*6ab0*/  @P0 BRA `(.L_x_117) ;  /* 0x00000000000c0947 */ /* 0x000fec0003800000 */
[----:B------:R-:W-:Y:S04]  /*6ac0*/  SHF.L.U32 R0, R99, 0x1f, RZ ;  /* 0x0000001f63007819 */ /* 0x000fe800000006ff */
[----:B------:R-:W2:Y:S02]  /*6ad0*/  SYNCS.PHASECHK.TRANS64.TRYWAIT P0, [R75+URZ+0x40], R0 ;  /* 0x000040004b0075a7 */ /* 0x000ea400080011ff */
[----:B--2---:R-:W-:Y:S05]  /*6ae0*/  @!P0 BRA `(.L_x_118) ;  /* 0x0000001800248947 */ /* 0x004fea0003800000 */
.L_x_117:
[----:B------:R-:W-:Y:S05]  /*6af0*/  BSYNC B0 ;  /* 0x0000000000007941 */ /* 0x000fea0003800000 */
.L_x_116:
[----:B------:R-:W-:Y:S01]  /*6b00*/  ISETP.NE.AND P0, PT, R72, RZ, PT ;  /* 0x000000ff4800720c */ /* 0x000fe20003f05270 */
[----:B--2---:R-:W-:Y:S02]  /*6b10*/  VIADD R75, R75, 0x50 ;  /* 0x000000504b4b7836 */ /* 0x004fe40000000000 */
[----:B------:R-:W-:Y:S02]  /*6b20*/  IMAD.U32 R0, RZ, RZ, UR37 ;  /* 0x00000025ff007e24 */ /* 0x000fe4000f8e00ff */
[----:B------:R-:W-:Y:S03]  /*6b30*/  VIADD R104, R104, 0x1 ;  /* 0x0000000168687836 */ /* 0x000fe60000000000 */
[----:B------:R-:W-:Y:S05]  /*6b40*/  PRMT R0, R0, 0x654, R75 ;  /* 0x0000065400007816 */ /* 0x000fea000000004b */
[----:B------:R2:W3:Y:S04]  /*6b50*/  @P0 LDS.128 R56, [R73+0x200] ;  /* 0x0002000049380984 */ /* 0x0004e80000000c00 */
[----:B------:R2:W4:Y:S01]  /*6b60*/  @P0 LDS.128 R60, [R74+0x200] ;  /* 0x000200004a3c0984 */ /* 0x0005220000000c00 */
        /* <DEDUP_REMOVED lines=10> */
[----:B--23--:R-:W-:Y:S02]  /*6c10*/  LOP3.LUT R99, R99, R0, RZ, 0x3c, !PT ;  /* 0x0000000063637212 */ /* 0x00cfe400078e3cff */
.L_x_115:
[----:B------:R-:W-:Y:S05]  /*6c20*/  BSYNC B1 ;  /* 0x0000000000017941 */ /* 0x000fea0003800000 */
.L_x_114:
[----:B------:R-:W-:Y:S05]  /*6c30*/  VIADD R0, R48, 0x20 ;  /* 0x0000002030007836 */ /* 0x000fea0000000000 */
[----:B------:R-:W-:Y:S04]  /*6c40*/  SHF.R.U32.HI R0, RZ, 0x15, R0 ;  /* 0x00000015ff007819 */ /* 0x000fe80000011600 */
[----:B------:R-:W-:Y:S11]  /*6c50*/  LOP3.LUT P0, RZ, R0, 0x3, R97, 0x48, !PT ;  /* 0x0000000300ff7812 */ /* 0x000ff60007804861 */
[----:B------:R-:W-:Y:S02]  /*6c60*/  @!UPT UIADD3 URZ, UPT, UPT, URZ, URZ, URZ ;  /* 0x000000fffffff290 */ /* 0x000fe4000fffe0ff */
[----:B------:R-:W-:Y:S05]  /*6c70*/  @!P0 BRA `(.L_x_119) ;  /* 0x0000000000408947 */ /* 0x000fea0003800000 */
[----:B------:R-:W2:Y:S01]  /*6c80*/  LDCU.64 UR8, c[0x4][0x70] ;  /* 0x01000e00ff0877ac */ /* 0x000ea20008000a00 */
[----:B------:R-:W-:Y:S01]  /*6c90*/  MOV R3, 0x0 ;  /* 0x0000000000037802 */ /* 0x000fe20000000f00 */
[----:B------:R-:W-:Y:S02]  /*6ca0*/  HFMA2 R12, -RZ, RZ, 0, 5.9604644775390625e-08 ;  /* 0x00000001ff0c7431 */ /* 0x000fe400000001ff */
[----:B------:R-:W-:Y:S02]  /*6cb0*/  IMAD.MOV.U32 R8, RZ, RZ, 0x192 ;  /* 0x00000192ff087424 */ /* 0x000fe400078e00ff */
[----:B------:R-:W-:Y:S01]  /*6cc0*/  IMAD.MOV.U32 R13, RZ, RZ, RZ ;  /* 0x000000ffff0d7224 */ /* 0x000fe200078e00ff */
[----:B------:R-:W3:Y:S01]  /*6cd0*/  LDCU.64 UR6, c[0x4][0x78] ;  /* 0x01000f00ff0677ac */ /* 0x000ee20008000a00 */
[----:B------:R-:W1:Y:S01]  /*6ce0*/  LDC.64 R2, c[0x4][R3] ;  /* 0x0100000003027b82 */ /* 0x000e620000000a00 */
[----:B------:R-:W5:Y:S01]  /*6cf0*/  LDCU.64 UR4, c[0x4][0x10] ;  /* 0x01000200ff0477ac */ /* 0x000f620008000a00 */
[----:B--2---:R-:W-:Y:S01]  /*6d00*/  MOV R5, UR9 ;  /* 0x0000000900057c02 */ /* 0x004fe20008000f00 */
[----:B------:R-:W-:Y:S01]  /*6d10*/  IMAD.U32 R4, RZ, RZ, UR8 ;  /* 0x00000008ff047e24 */ /* 0x000fe2000f8e00ff */
[----:B---3--:R-:W-:Y:S01]  /*6d20*/  MOV R7, UR7 ;  /* 0x0000000700077c02 */ /* 0x008fe20008000f00 */
[----:B------:R-:W-:Y:S01]  /*6d30*/  IMAD.U32 R6, RZ, RZ, UR6 ;  /* 0x00000006ff067e24 */ /* 0x000fe2000f8e00ff */
[----:B-----5:R-:W-:Y:S01]  /*6d40*/  MOV R11, UR5 ;  /* 0x00000005000b7c02 */ /* 0x020fe20008000f00 */
[----:B------:R-:W-:Y:S02]  /*6d50*/  IMAD.U32 R10, RZ, RZ, UR4 ;  /* 0x00000004ff0a7e24 */ /* 0x000fe4000f8e00ff */
[----:B------:R-:W-:Y:S07]  /*6d60*/  LEPC R20, `(.L_x_119) ;  /* 0x000000001014794e */ /* 0x000fee0000000000 */
[----:B-1--4-:R-:W-:Y:S05]  /*6d70*/  CALL.ABS.NOINC R2 ;  /* 0x0000000002007343 */ /* 0x012fea0003c00000 */
.L_x_119:
[----:B------:R-:W-:Y:S01]  /*6d80*/  ISETP.NE.AND P0, PT, R108, RZ, PT ;  /* 0x000000ff6c00720c */ /* 0x000fe20003f05270 */
[----:B------:R-:W-:Y:S05]  /*6d90*/  WARPSYNC.ALL ;  /* 0x0000000000007948 */ /* 0x000fea0003800000 */
[----:B------:R-:W-:Y:S01]  /*6da0*/  R2UR UR4, R48 ;  /* 0x00000000300472ca */ /* 0x000fe200000e0000 */
[----:B------:R-:W-:Y:S01]  /*6db0*/  IMAD.U32 R77, R58, 0x10000, RZ ;  /* 0x000100003a4d7824 */ /* 0x000fe200078e00ff */
[----:B------:R-:W-:Y:S01]  /*6dc0*/  SHF.L.U32 R51, R56, 0x10, RZ ;  /* 0x0000001038337819 */ /* 0x000fe200000006ff */
[----:B----4-:R-:W-:Y:S01]  /*6dd0*/  IMAD.U32 R76, R60, 0x10000, RZ ;  /* 0x000100003c4c7824 */ /* 0x010fe200078e00ff */
[----:B------:R-:W-:Y:S01]  /*6de0*/  PRMT R49, R56, 0x8880, RZ ;  /* 0x0000888038317816 */ /* 0x000fe200000000ff */
[----:B-1----:R-:W-:Y:S01]  /*6df0*/  IMAD.U32 R66, R62, 0x10000, RZ ;  /* 0x000100003e427824 */ /* 0x002fe200078e00ff */
[----:B------:R-:W-:Y:S01]  /*6e00*/  SHF.L.U32 R52, R56, 0x8, RZ ;  /* 0x0000000838347819 */ /* 0x000fe200000006ff */
[----:B------:R-:W-:Y:S01]  /*6e10*/  BSSY.RECONVERGENT B0, `(.L_x_120) ;  /* 0x00000a0000007945 */ /* 0x000fe20003800200 */
[----:B------:R-:W-:Y:S02]  /*6e20*/  SHF.R.S32.HI R51, RZ, 0x18, R51 ;  /* 0x00000018ff337819 */ /* 0x000fe40000011433 */
[C---:B------:R-:W-:Y:S02]  /*6e30*/  PRMT R82, R57.reuse, 0x8880, RZ ;  /* 0x0000888039527816 */ /* 0x040fe400000000ff */
[----:B------:R-:W-:Y:S01]  /*6e40*/  SHF.R.S32.HI R52, RZ, 0x18, R52 ;  /* 0x00000018ff347819 */ /* 0x000fe20000011434 */
[----:B------:R-:W1:Y:S01]  /*6e50*/  LDTM.x32 R4, tmem[UR4+0x20] ;  /* 0x00002004000479ee */ /* 0x000e6200082c0000 */
[----:B------:R-:W-:Y:S01]  /*6e60*/  NOP ;  /* 0x0000000000007918 */ /* 0x000fe20000000000 */
[----:B------:R-:W-:Y:S02]  /*6e70*/  IADD3 R110, PT, PT, R110, 0xb0, RZ ;  /* 0x000000b06e6e7810 */ /* 0x000fe40007ffe0ff */
[----:B------:R-:W-:Y:S02]  /*6e80*/  SHF.R.S32.HI R53, RZ, 0x18, R56 ;  /* 0x00000018ff357819 */ /* 0x000fe40000011438 */
[----:B------:R-:W-:Y:S02]  /*6e90*/  LOP3.LUT R110, R110, 0xfefffff8, RZ, 0xc0, !PT ;  /* 0xfefffff86e6e7812 */ /* 0x000fe400078ec0ff */
[----:B------:R-:W-:Y:S02]  /*6ea0*/  SHF.L.U32 R81, R57, 0x10, RZ ;  /* 0x0000001039517819 */ /* 0x000fe400000006ff */
[----:B-1----:R1:W-:Y:S01]  /*6eb0*/  SYNCS.ARRIVE.TRANS64.RED.A1T0 RZ, [R110+URZ], RZ ;  /* 0x000000ff6eff79a7 */ /* 0x0023e200081004ff */
[----:B------:R-:W-:Y:S02]  /*6ec0*/  PRMT R79, R58, 0x8880, RZ ;  /* 0x000088803a4f7816 */ /* 0x000fe400000000ff */
[----:B------:R-:W-:Y:S02]  /*6ed0*/  SHF.R.S32.HI R54, RZ, 0x18, R57 ;  /* 0x00000018ff367819 */ /* 0x000fe40000011439 */
[C---:B------:R-:W-:Y:S02]  /*6ee0*/  PRMT R73, R59.reuse, 0x8880, RZ ;  /* 0x000088803b497816 */ /* 0x040fe400000000ff */
[----:B------:R-:W-:Y:S02]  /*6ef0*/  SHF.R.S32.HI R55, RZ, 0x18, R58 ;  /* 0x00000018ff377819 */ /* 0x000fe4000001143a */
[----:B------:R-:W-:Y:S02]  /*6f00*/  SHF.L.U32 R72, R59, 0x10, RZ ;  /* 0x000000103b487819 */ /* 0x000fe400000006ff */
[----:B------:R-:W-:Y:S02]  /*6f10*/  PRMT R78, R60, 0x8880, RZ ;  /* 0x000088803c4e7816 */ /* 0x000fe400000000ff */
[----:B------:R-:W-:Y:S01]  /*6f20*/  SHF.R.S32.HI R56, RZ, 0x18, R59 ;  /* 0x00000018ff387819 */ /* 0x000fe2000001143b */
[C---:B------:R-:W-:Y:S01]  /*6f30*/  IMAD R0, R46.reuse, R4, RZ ;  /* 0x000000042e007224 */ /* 0x040fe200078e02ff */
[C---:B------:R-:W-:Y:S01]  /*6f40*/  PRMT R70, R61.reuse, 0x8880, RZ ;  /* 0x000088803d467816 */ /* 0x040fe200000000ff */
[C---:B------:R-:W-:Y:S01]  /*6f50*/  IMAD R2, R46.reuse, R5, RZ ;  /* 0x000000052e027224 */ /* 0x040fe200078e02ff */
[----:B------:R-:W-:Y:S01]  /*6f60*/  SHF.L.U32 R69, R61, 0x10, RZ ;  /* 0x000000103d457819 */ /* 0x000fe200000006ff */
[----:B------:R-:W-:Y:S01]  /*6f70*/  IMAD R3, R46, R6, RZ ;  /* 0x000000062e037224 */ /* 0x000fe200078e02ff */
[----:B------:R-:W-:Y:S01]  /*6f80*/  PRMT R67, R62, 0x8880, RZ ;  /* 0x000088803e437816 */ /* 0x000fe200000000ff */
[-C--:B------:R-:W-:Y:S01]  /*6f90*/  IMAD R0, R49, R50.reuse, R0 ;  /* 0x0000003231007224 */ /* 0x080fe200078e0200 */
[----:B------:R-:W-:Y:S01]  /*6fa0*/  PRMT R64, R63, 0x8880, RZ ;  /* 0x000088803f407816 */ /* 0x000fe200000000ff */
[----:B------:R-:W-:Y:S01]  /*6fb0*/  IMAD R7, R46, R7, RZ ;  /* 0x000000072e077224 */ /* 0x000fe200078e02ff */
[----:B------:R-:W-:Y:S01]  /*6fc0*/  SHF.L.U32 R80, R57, 0x8, RZ ;  /* 0x0000000839507819 */ /* 0x000fe200000006ff */
[-C--:B------:R-:W-:Y:S01]  /*6fd0*/  IMAD R2, R51, R50.reuse, R2 ;  /* 0x0000003233027224 */ /* 0x080fe200078e0202 */
[----:B------:R-:W-:Y:S01]  /*6fe0*/  SHF.R.S32.HI R51, RZ, 0x18, R81 ;  /* 0x00000018ff337819 */ /* 0x000fe20000011451 */
[----:B------:R-:W-:Y:S01]  /*6ff0*/  IMAD R3, R52, R50, R3 ;  /* 0x0000003234037224 */ /* 0x000fe200078e0203 */
[----:B------:R-:W-:Y:S01]  /*7000*/  SHF.R.S32.HI R52, RZ, 0x18, R72 ;  /* 0x00000018ff347819 */ /* 0x000fe20000011448 */
[----:B------:R-:W-:Y:S01]  /*7010*/  IMAD.MOV.U32 R49, RZ, RZ, R82 ;  /* 0x000000ffff317224 */ /* 0x000fe200078e0052 */
[----:B------:R-:W-:Y:S01]  /*7020*/  SHF.R.S32.HI R57, RZ, 0x18, R60 ;  /* 0x00000018ff397819 */ /* 0x000fe2000001143c */
[----:B------:R-:W-:Y:S01]  /*7030*/  IMAD R8, R46, R8, RZ ;  /* 0x000000082e087224 */ /* 0x000fe200078e02ff */
[----:B------:R-:W-:Y:S01]  /*7040*/  SHF.L.U32 R74, R58, 0x8, RZ ;  /* 0x000000083a4a7819 */ /* 0x000fe200000006ff */
[----:B------:R-:W-:Y:S01]  /*7050*/  IMAD R7, R53, R50, R7 ;  /* 0x0000003235077224 */ /* 0x000fe200078e0207 */
[----:B------:R-:W-:Y:S01]  /*7060*/  SHF.R.S32.HI R53, RZ, 0x18, R80 ;  /* 0x00000018ff357819 */ /* 0x000fe20000011450 */
[C---:B------:R-:W-:Y:S01]  /*7070*/  IMAD R9, R46.reuse, R9, RZ ;  /* 0x000000092e097224 */ /* 0x040fe200078e02ff */
[----:B------:R-:W-:Y:S01]  /*7080*/  SHF.R.S32.HI R58, RZ, 0x18, R61 ;  /* 0x00000018ff3a7819 */ /* 0x000fe2000001143d */
[C---:B------:R-:W-:Y:S01]  /*7090*/  IMAD R10, R46.reuse, R10, RZ ;  /* 0x0000000a2e0a7224 */ /* 0x040fe200078e02ff */
[----:B------:R-:W-:Y:S01]  /*70a0*/  I2IP.S8.S32.SAT R101, R7, R3, RZ ;  /* 0x0000000307657239 */ /* 0x000fe200000014ff */
[----:B------:R-:W-:Y:S01]  /*70b0*/  IMAD R8, R49, R50, R8 ;  /* 0x0000003231087224 */ /* 0x000fe200078e0208 */
[----:B------:R-:W-:Y:S01]  /*70c0*/  MOV R49, R79 ;  /* 0x0000004f00317202 */ /* 0x000fe20000000f00 */
[----:B------:R-:W-:Y:S01]  /*70d0*/  IMAD R11, R46, R11, RZ ;  /* 0x0000000b2e0b7224 */ /* 0x000fe200078e02ff */
[----:B------:R-:W-:Y:S01]  /*70e0*/  I2IP.S8.S32.SAT R100, R2, R0, R101 ;  /* 0x0000000002647239 */ /* 0x000fe20000001465 */
[-C--:B------:R-:W-:Y:S01]  /*70f0*/  IMAD R9, R51, R50.reuse, R9 ;  /* 0x0000003233097224 */ /* 0x080fe200078e0209 */
[----:B------:R-:W-:Y:S01]  /*7100*/  SHF.R.S32.HI R51, RZ, 0x18, R77 ;  /* 0x00000018ff337819 */ /* 0x000fe2000001144d */
[----:B------:R-:W-:Y:S01]  /*7110*/  IMAD R10, R53, R50, R10 ;  /* 0x00000032350a7224 */ /* 0x000fe200078e020a */
[----:B------:R-:W-:Y:S01]  /*7120*/  SHF.L.U32 R71, R59, 0x8, RZ ;  /* 0x000000083b477819 */ /* 0x000fe200000006ff */
[----:B------:R-:W-:Y:S01]  /*7130*/  IMAD R4, R46, R12, RZ ;  /* 0x0000000c2e047224 */ /* 0x000fe200078e02ff */
[----:B------:R-:W-:Y:S01]  /*7140*/  SHF.R.S32.HI R59, RZ, 0x18, R62 ;  /* 0x00000018ff3b7819 */ /* 0x000fe2000001143e */
[-C--:B------:R-:W-:Y:S01]  /*7150*/  IMAD R11, R54, R50.reuse, R11 ;  /* 0x00000032360b7224 */ /* 0x080fe200078e020b */
[----:B------:R-:W-:Y:S01]  /*7160*/  SHF.R.S32.HI R53, RZ, 0x18, R71 ;  /* 0x00000018ff357819 */ /* 0x000fe20000011447 */
[----:B------:R-:W-:Y:S01]  /*7170*/  IMAD R5, R46, R13, RZ ;  /* 0x0000000d2e057224 */ /* 0x000fe200078e02ff */
[----:B------:R-:W-:Y:S01]  /*7180*/  SHF.L.U32 R75, R60, 0x8, RZ ;  /* 0x000000083c4b7819 */ /* 0x000fe200000006ff */
[----:B------:R-:W-:Y:S01]  /*7190*/  IMAD R4, R49, R50, R4 ;  /* 0x0000003231047224 */ /* 0x000fe200078e0204 */
[----:B------:R-:W-:Y:S01]  /*71a0*/  SHF.R.S32.HI R49, RZ, 0x18, R74 ;  /* 0x00000018ff317819 */ /* 0x000fe2000001144a */
[C---:B------:R-:W-:Y:S01]  /*71b0*/  IMAD R6, R46.reuse, R14, RZ ;  /* 0x0000000e2e067224 */ /* 0x040fe200078e02ff */
[----:B------:R-:W-:Y:S01]  /*71c0*/  I2IP.S8.S32.SAT R102, R11, R10, RZ ;  /* 0x0000000a0b667239 */ /* 0x000fe200000014ff */
[C---:B------:R-:W-:Y:S01]  /*71d0*/  IMAD R15, R46.reuse, R15, RZ ;  /* 0x0000000f2e0f7224 */ /* 0x040fe200078e02ff */
[----:B------:R-:W-:Y:S01]  /*71e0*/  SHF.R.S32.HI R60, RZ, 0x18, R63 ;  /* 0x00000018ff3c7819 */ /* 0x000fe2000001143f */
[----:B------:R-:W-:Y:S01]  /*71f0*/  IMAD R5, R51, R50, R5 ;  /* 0x0000003233057224 */ /* 0x000fe200078e0205 */
[----:B------:R-:W-:Y:S01]  /*7200*/  MOV R51, R73 ;  /* 0x0000004900337202 */ /* 0x000fe20000000f00 */
[C---:B------:R-:W-:Y:S01]  /*7210*/  IMAD R12, R46.reuse, R16, RZ ;  /* 0x000000102e0c7224 */ /* 0x040fe200078e02ff */
[----:B------:R-:W-:Y:S01]  /*7220*/  I2IP.S8.S32.SAT R101, R9, R8, R102 ;  /* 0x0000000809657239 */ /* 0x000fe20000001466 */
[----:B------:R-:W-:Y:S01]  /*7230*/  IMAD R6, R49, R50, R6 ;  /* 0x0000003231067224 */ /* 0x000fe200078e0206 */
[----:B------:R-:W-:Y:S01]  /*7240*/  MOV R49, R78 ;  /* 0x0000004e00317202 */ /* 0x000fe20000000f00 */
[----:B------:R-:W-:Y:S01]  /*7250*/  IMAD R13, R46, R17, RZ ;  /* 0x000000112e0d7224 */ /* 0x000fe200078e02ff */
[----:B------:R-:W-:Y:S01]  /*7260*/  SHF.L.U32 R68, R61, 0x8, RZ ;  /* 0x000000083d447819 */ /* 0x000fe200000006ff */
[----:B------:R-:W-:Y:S01]  /*7270*/  IMAD R15, R55, R50, R15 ;  /* 0x00000032370f7224 */ /* 0x000fe200078e020f */
[----:B------:R-:W-:Y:S01]  /*7280*/  SHF.L.U32 R65, R62, 0x8, RZ ;  /* 0x000000083e417819 */ /* 0x000fe200000006ff */
[C---:B------:R-:W-:Y:S01]  /*7290*/  IMAD R14, R46.reuse, R18, RZ ;  /* 0x000000122e0e7224 */ /* 0x040fe200078e02ff */
[----:B------:R-:W-:Y:S01]  /*72a0*/  SHF.L.U32 R62, R63, 0x10, RZ ;  /* 0x000000103f3e7819 */ /* 0x000fe200000006ff */
[----:B------:R-:W-:Y:S01]  /*72b0*/  IMAD R12, R51, R50, R12 ;  /* 0x00000032330c7224 */ /* 0x000fe200078e020c */
[----:B------:R-:W-:Y:S01]  /*72c0*/  I2IP.S8.S32.SAT R102, R15, R6, RZ ;  /* 0x000000060f667239 */ /* 0x000fe200000014ff */
[----:B------:R-:W-:Y:S01]  /*72d0*/  IMAD R19, R46, R19, RZ ;  /* 0x000000132e137224 */ /* 0x000fe200078e02ff */
[----:B------:R-:W-:Y:S01]  /*72e0*/  SHF.R.S32.HI R51, RZ, 0x18, R76 ;  /* 0x00000018ff337819 */ /* 0x000fe2000001144c */
[----:B------:R-:W-:Y:S01]  /*72f0*/  IMAD R13, R52, R50, R13 ;  /* 0x00000032340d7224 */ /* 0x000fe200078e020d */
[----:B------:R-:W-:Y:S01]  /*7300*/  I2IP.S8.S32.SAT R102, R5, R4, R102 ;  /* 0x0000000405667239 */ /* 0x000fe20000001466 */
[C---:B------:R-:W-:Y:S01]  /*7310*/  IMAD R16, R46.reuse, R20, RZ ;  /* 0x000000142e107224 */ /* 0x040fe200078e02ff */
[----:B------:R-:W-:Y:S01]  /*7320*/  SHF.R.S32.HI R52, RZ, 0x18, R62 ;  /* 0x00000018ff347819 */ /* 0x000fe2000001143e */
[-C--:B------:R-:W-:Y:S01]  /*7330*/  IMAD R14, R53, R50.reuse, R14 ;  /* 0x00000032350e7224 */ /* 0x080fe200078e020e */
[----:B------:R-:W-:Y:S01]  /*7340*/  SHF.R.S32.HI R53, RZ, 0x18, R75 ;  /* 0x00000018ff357819 */ /* 0x000fe2000001144b */
[----:B------:R-:W-:Y:S01]  /*7350*/  IMAD R17, R46, R21, RZ ;  /* 0x000000152e117224 */ /* 0x000fe200078e02ff */
[----:B------:R-:W-:Y:S01]  /*7360*/  SHF.L.U32 R61, R63, 0x8, RZ ;  /* 0x000000083f3d7819 */ /* 0x000fe200000006ff */
[----:B------:R-:W-:Y:S01]  /*7370*/  IMAD R19, R56, R50, R19 ;  /* 0x0000003238137224 */ /* 0x000fe200078e0213 */
[----:B-1----:R-:W-:Y:S01]  /*7380*/  IADD3 R110, PT, PT, R44, 0x1, RZ ;  /* 0x000000012c6e7810 */ /* 0x002fe20007ffe0ff */
[C---:B------:R-:W-:Y:S02]  /*7390*/  IMAD R18, R46.reuse, R22, RZ ;  /* 0x000000162e127224 */ /* 0x040fe400078e02ff */
[----:B------:R-:W-:Y:S01]  /*73a0*/  IMAD R16, R49, R50, R16 ;  /* 0x0000003231107224 */ /* 0x000fe200078e0210 */
[----:B------:R-:W-:Y:S01]  /*73b0*/  I2IP.S8.S32.SAT R103, R19, R14, RZ ;  /* 0x0000000e13677239 */ /* 0x000fe200000014ff */
[C---:B------:R-:W-:Y:S02]  /*73c0*/  IMAD R23, R46.reuse, R23, RZ ;  /* 0x000000172e177224 */ /* 0x040fe400078e02ff */
[----:B------:R-:W-:Y:S01]  /*73d0*/  IMAD R17, R51, R50, R17 ;  /* 0x0000003233117224 */ /* 0x000fe200078e0211 */
[----:B------:R-:W-:Y:S01]  /*73e0*/  I2IP.S8.S32.SAT R103, R13, R12, R103 ;  /* 0x0000000c0d677239 */ /* 0x000fe20000001467 */
[C---:B------:R-:W-:Y:S01]  /*73f0*/  IMAD R20, R46.reuse, R24, RZ ;  /* 0x000000182e147224 */ /* 0x040fe200078e02ff */
[----:B------:R-:W-:Y:S01]  /*7400*/  SHF.R.S32.HI R51, RZ, 0x18, R69 ;  /* 0x00000018ff337819 */ /* 0x000fe20000011445 */
[-C--:B------:R-:W-:Y:S01]  /*7410*/  IMAD R18, R53, R50.reuse, R18 ;  /* 0x0000003235127224 */ /* 0x080fe200078e0212 */
[----:B------:R-:W-:Y:S01]  /*7420*/  SHF.R.S32.HI R53, RZ, 0x18, R68 ;  /* 0x00000018ff357819 */ /* 0x000fe20000011444 */
[----:B------:R-:W-:Y:S01]  /*7430*/  IMAD.MOV.U32 R49, RZ, RZ, R70 ;  /* 0x000000ffff317224 */ /* 0x000fe200078e0046 */
[----:B------:R1:W-:Y:S01]  /*7440*/  STS.128 [R95+UR49+0x3200], R100 ;  /* 0x003200645f007988 */ /* 0x0003e20008000c31 */
[C---:B------:R-:W-:Y:S02]  /*7450*/  IMAD R21, R46.reuse, R25, RZ ;  /* 0x000000192e157224 */ /* 0x040fe400078e02ff */
[----:B------:R-:W-:Y:S02]  /*7460*/  IMAD R23, R57, R50, R23 ;  /* 0x0000003239177224 */ /* 0x000fe400078e0217 */
[C---:B------:R-:W-:Y:S02]  /*7470*/  IMAD R22, R46.reuse, R26, RZ ;  /* 0x0000001a2e167224 */ /* 0x040fe400078e02ff */
[----:B------:R-:W-:Y:S01]  /*7480*/  IMAD R20, R49, R50, R20 ;  /* 0x0000003231147224 */ /* 0x000fe200078e0214 */
[----:B------:R-:W-:Y:S01]  /*7490*/  I2IP.S8.S32.SAT R116, R23, R18, RZ ;  /* 0x0000001217747239 */ /* 0x000fe200000014ff */
[C---:B------:R-:W-:Y:S01]  /*74a0*/  IMAD R27, R46.reuse, R27, RZ ;  /* 0x0000001b2e1b7224 */ /* 0x040fe200078e02ff */
[----:B------:R-:W-:Y:S01]  /*74b0*/  MOV R49, R67 ;  /* 0x0000004300317202 */ /* 0x000fe20000000f00 */
[----:B------:R-:W-:Y:S01]  /*74c0*/  IMAD R21, R51, R50, R21 ;  /* 0x0000003233157224 */ /* 0x000fe200078e0215 */
[----:B------:R-:W-:Y:S01]  /*74d0*/  I2IP.S8.S32.SAT R116, R17, R16, R116 ;  /* 0x0000001011747239 */ /* 0x000fe20000001474 */
[----:B------:R-:W-:Y:S01]  /*74e0*/  IMAD R24, R46, R28, RZ ;  /* 0x0000001c2e187224 */ /* 0x000fe200078e02ff */
[----:B------:R-:W-:Y:S01]  /*74f0*/  SHF.R.S32.HI R51, RZ, 0x18, R66 ;  /* 0x00000018ff337819 */ /* 0x000fe20000011442 */
[-C--:B------:R-:W-:Y:S01]  /*7500*/  IMAD R22, R53, R50.reuse, R22 ;  /* 0x0000003235167224 */ /* 0x080fe200078e0216 */
[----:B------:R-:W-:Y:S01]  /*7510*/  SHF.R.S32.HI R53, RZ, 0x18, R61 ;  /* 0x00000018ff357819 */ /* 0x000fe2000001143d */
[-C--:B------:R-:W-:Y:S02]  /*7520*/  IMAD R27, R58, R50.reuse, R27 ;  /* 0x000000323a1b7224 */ /* 0x080fe400078e021b */
[C---:B------:R-:W-:Y:S02]  /*7530*/  IMAD R25, R46.reuse, R29, RZ ;  /* 0x0000001d2e197224 */ /* 0x040fe400078e02ff */
[----:B------:R-:W-:Y:S01]  /*7540*/  IMAD R24, R49, R50, R24 ;  /* 0x0000003231187224 */ /* 0x000fe200078e0218 */
[----:B------:R-:W-:Y:S01]  /*7550*/  SHF.R.S32.HI R49, RZ, 0x18, R65 ;  /* 0x00000018ff317819 */ /* 0x000fe20000011441 */
[C---:B------:R-:W-:Y:S01]  /*7560*/  IMAD R26, R46.reuse, R30, RZ ;  /* 0x0000001e2e1a7224 */ /* 0x040fe200078e02ff */
[----:B------:R-:W-:Y:S01]  /*7570*/  I2IP.S8.S32.SAT R117, R27, R22, RZ ;  /* 0x000000161b757239 */ /* 0x000fe200000014ff */
[C---:B------:R-:W-:Y:S02]  /*7580*/  IMAD R31, R46.reuse, R31, RZ ;  /* 0x0000001f2e1f7224 */ /* 0x040fe400078e02ff */
[----:B------:R-:W-:Y:S01]  /*7590*/  IMAD R25, R51, R50, R25 ;  /* 0x0000003233197224 */ /* 0x000fe200078e0219 */
[----:B------:R-:W-:Y:S01]  /*75a0*/  MOV R51, R64 ;  /* 0x0000004000337202 */ /* 0x000fe20000000f00 */
[C---:B------:R-:W-:Y:S01]  /*75b0*/  IMAD R28, R46.reuse, R32, RZ ;  /* 0x000000202e1c7224 */ /* 0x040fe200078e02ff */
[----:B------:R-:W-:Y:S01]  /*75c0*/  I2IP.S8.S32.SAT R117, R21, R20, R117 ;  /* 0x0000001415757239 */ /* 0x000fe20000001475 */
[-C--:B------:R-:W-:Y:S02]  /*75d0*/  IMAD R26, R49, R50.reuse, R26 ;  /* 0x00000032311a7224 */ /* 0x080fe400078e021a */
[C---:B------:R-:W-:Y:S02]  /*75e0*/  IMAD R29, R46.reuse, R33, RZ ;  /* 0x000000212e1d7224 */ /* 0x040fe400078e02ff */
[-C--:B------:R-:W-:Y:S02]  /*75f0*/  IMAD R31, R59, R50.reuse, R31 ;  /* 0x000000323b1f7224 */ /* 0x080fe400078e021f */
[----:B------:R-:W-:Y:S02]  /*7600*/  IMAD R28, R51, R50, R28 ;  /* 0x00000032331c7224 */ /* 0x000fe400078e021c */
[----:B------:R-:W-:Y:S01]  /*7610*/  IMAD R30, R46, R34, RZ ;  /* 0x000000222e1e7224 */ /* 0x000fe200078e02ff */
[----:B------:R-:W-:Y:S01]  /*7620*/  I2IP.S8.S32.SAT R113, R31, R26, RZ ;  /* 0x0000001a1f717239 */ /* 0x000fe200000014ff */
[----:B------:R-:W-:Y:S02]  /*7630*/  IMAD R29, R52, R50, R29 ;  /* 0x00000032341d7224 */ /* 0x000fe400078e021d */
[----:B------:R-:W-:Y:S01]  /*7640*/  IMAD R35, R46, R35, RZ ;  /* 0x000000232e237224 */ /* 0x000fe200078e02ff */
[----:B------:R-:W-:Y:S01]  /*7650*/  I2IP.S8.S32.SAT R118, R25, R24, R113 ;  /* 0x0000001819767239 */ /* 0x000fe20000001471 */
[-C--:B------:R-:W-:Y:S02]  /*7660*/  IMAD R30, R53, R50.reuse, R30 ;  /* 0x00000032351e7224 */ /* 0x080fe400078e021e */
[----:B------:R-:W-:Y:S05]  /*7670*/  IMAD R35, R60, R50, R35 ;  /* 0x000000323c237224 */ /* 0x000fea00078e0223 */
[----:B------:R-:W-:Y:S04]  /*7680*/  I2IP.S8.S32.SAT R114, R35, R30, RZ ;  /* 0x0000001e23727239 */ /* 0x000fe800000014ff */
[----:B------:R-:W-:Y:S05]  /*7690*/  I2IP.S8.S32.SAT R119, R29, R28, R114 ;  /* 0x0000001c1d777239 */ /* 0x000fea0000001472 */
        /* <DEDUP_REMOVED lines=9> */
[----:B------:R-:W-:Y:S02]  /*7730*/  UIADD3 UR12, UP0, UPT, UR52, 0x680, URZ ;  /* 0x00000680340c7890 */ /* 0x000fe4000ff1e0ff */
[----:B------:R-:W-:Y:S02]  /*7740*/  UIADD3 UR9, UPT, UPT, UR41, 0x20, URZ ;  /* 0x0000002029097890 */ /* 0x000fe4000fffe0ff */
[----:B------:R-:W-:Y:S02]  /*7750*/  UIADD3 UR8, UPT, UPT, UR49, 0x3200, URZ ;  /* 0x0000320031087890 */ /* 0x000fe4000fffe0ff */
[----:B------:R-:W-:Y:S01]  /*7760*/  UIADD3.X UR13, UPT, UPT, URZ, UR53, URZ, UP0, !UPT ;  /* 0x00000035ff0d7290 */ /* 0x000fe200087fe4ff */
[----:B------:R-:W-:Y:S01]  /*7770*/  UMOV UR10, UR42 ;  /* 0x0000002a000a7c82 */ /* 0x000fe20008000000 */
[----:B------:R-:W-:Y:S01]  /*7780*/  UMOV UR11, UR36 ;  /* 0x00000024000b7c82 */ /* 0x000fe20008000000 */
[----:B------:R-:W-:Y:S02]  /*7790*/  UIADD3 UR5, UPT, UPT, UR41, 0x60, URZ ;  /* 0x0000006029057890 */ /* 0x000fe4000fffe0ff */
[----:B------:R-:W-:Y:S01]  /*77a0*/  UIADD3 UR4, UPT, UPT, UR49, 0x3a00, URZ ;  /* 0x00003a0031047890 */ /* 0x000fe2000fffe0ff */
[----:B------:R-:W-:Y:S03]  /*77b0*/  UMOV UR6, UR42 ;  /* 0x0000002a00067c82 */ /* 0x000fe60008000000 */
[----:B------:R2:W-:Y:S01]  /*77c0*/  UTMASTG.3D [UR8], [UR12] ;  /* 0x000000080c0073b5 */ /* 0x0005e20008010000 */
[----:B------:R-:W-:Y:S04]  /*77d0*/  UMOV UR7, UR36 ;  /* 0x0000002400077c82 */ /* 0x000fe80008000000 */
[----:B------:R2:W-:Y:S01]  /*77e0*/  UTMASTG.3D [UR4], [UR12] ;  /* 0x000000040c0073b5 */ /* 0x0005e20008010000 */
[----:B------:R0:W-:Y:S01]  /*77f0*/  UTMACMDFLUSH ;  /* 0x00000000000079b7 */ /* 0x0001e20000000000 */
[----:B--2---:R-:W-:Y:S04]  /*7800*/  DEPBAR.LE SB0, 0x1 ;  /* 0x000080400000791a */ /* 0x004fe80000000000 */
.L_x_121:
[----:B------:R-:W-:Y:S05]  /*7810*/  BSYNC.RECONVERGENT B0 ;  /* 0x0000000000007941 */ /* 0x000fea0003800200 */
.L_x_120:
[----:B------:R-:W-:Y:S01]  /*7820*/  BAR.SYNC.DEFER_BLOCKING 0x1, 0x80 ;  /* 0x0042000000007b1d */ /* 0x000fe20000010000 */
[----:B------:R-:W-:Y:S01]  /*7830*/  ISETP.NE.AND P2, PT, R109, RZ, PT ;  /* 0x000000ff6d00720c */ /* 0x000fe20003f45270 */
[----:B------:R-:W-:Y:S01]  /*7840*/  IMAD.IADD R20, R43, 0x1, R83 ;  /* 0x000000012b147824 */ /* 0x000fe200078e0253 */
[----:B------:R-:W-:Y:S01]  /*7850*/  ISETP.NE.AND P0, PT, R111, 0x2, PT ;  /* 0x000000026f00780c */ /* 0x000fe20003f05270 */
[----:B------:R-:W-:Y:S01]  /*7860*/  IMAD.IADD R21, R45, 0x1, R90 ;  /* 0x000000012d157824 */ /* 0x000fe200078e025a */
[----:B------:R-:W-:Y:S02]  /*7870*/  ISETP.NE.AND P1, PT, R110, 0x4, PT ;  /* 0x000000046e00780c */ /* 0x000fe40003f25270 */
[----:B------:R-:W-:Y:S02]  /*7880*/  SEL R0, RZ, 0x1, P0 ;  /* 0x00000001ff007807 */ /* 0x000fe40000000000 */
[----:B------:R-:W-:Y:S02]  /*7890*/  SEL R3, RZ, 0x1, P1 ;  /* 0x00000001ff037807 */ /* 0x000fe40000800000 */
[----:B------:R-:W-:Y:S02]  /*78a0*/  LOP3.LUT R105, R105, R0, RZ, 0x3c, !PT ;  /* 0x0000000069697212 */ /* 0x000fe400078e3cff */
[----:B------:R-:W-:Y:S02]  /*78b0*/  LOP3.LUT R106, R106, R3, RZ, 0x3c, !PT ;  /* 0x000000036a6a7212 */ /* 0x000fe400078e3cff */
[----:B------:R-:W-:Y:S02]  /*78c0*/  @P2 R2UR UR36, R98 ;  /* 0x00000000622422ca */ /* 0x000fe400000e0000 */
[----:B------:R-:W-:Y:S02]  /*78d0*/  SEL R111, R111, RZ, P0 ;  /* 0x000000ff6f6f7207 */ /* 0x000fe40000000000 */
[----:B------:R-:W-:Y:S01]  /*78e0*/  SEL R44, R110, RZ, P1 ;  /* 0x000000ff6e2c7207 */ /* 0x000fe20000800000 */
[----:B------:R-:W-:Y:S10]  /*78f0*/  @P2 BRA `(.L_x_122) ;  /* 0xffffffd400bc2947 */ /* 0x000ff4000383ffff */
[----:B------:R-:W-:Y:S05]  /*7900*/  EXIT ;  /* 0x000000000000794d */ /* 0x000fea0003800000 */
.L_x_24:
[----:B--2---:R2:W4:Y:S02]  /*7910*/  SYNCS.PHASECHK.TRANS64.TRYWAIT P0, [R3+URZ+0xe0], R2 ;  /* 0x0000e002030075a7 */ /* 0x00452400080011ff */
[----:B----4-:R-:W-:Y:S05]  /*7920*/  @!P0 NANOSLEEP.SYNCS 0x989680 ;  /* 0x009896800000895d */ /* 0x010fea0003900000 */
[----:B------:R-:W4:Y:S02]  /*7930*/  @!P0 SYNCS.PHASECHK.TRANS64 P0, [R3+URZ+0xe0], R2 ;  /* 0x0000e002030085a7 */ /* 0x000f2400080010ff */
[----:B----4-:R-:W-:Y:S05]  /*7940*/  @!P0 BRA `(.L_x_24) ;  /* 0xfffffffc00f08947 */ /* 0x010fea000383ffff */
[----:B------:R-:W-:Y:S05]  /*7950*/  BRA `(.L_x_123) ;  /* 0xffffff9c00987947 */ /* 0x000fea000383ffff */
.L_x_27:
[----:B-1----:R-:W-:-:S07]  /*7960*/  MOV R2, UR33 ;  /* 0x0000002100027c02 */ /* 0x002fce0008000f00 */
.L_x_124:
[----:B-1----:R1:W2:Y:S02]  /*7970*/  SYNCS.PHASECHK.TRANS64.TRYWAIT P0, [R2+URZ+0x20], R5 ;  /* 0x00002005020075a7 */ /* 0x0022a400080011ff */
[----:B--2---:R-:W-:Y:S05]  /*7980*/  @!P0 NANOSLEEP.SYNCS 0x989680 ;  /* 0x009896800000895d */ /* 0x004fea0003900000 */
[----:B------:R-:W2:Y:S02]  /*7990*/  @!P0 SYNCS.PHASECHK.TRANS64 P0, [R2+URZ+0x20], R5 ;  /* 0x00002005020085a7 */ /* 0x000ea400080010ff */
[----:B--2---:R-:W-:Y:S05]  /*79a0*/  @!P0 BRA `(.L_x_124) ;  /* 0xfffffffc00f08947 */ /* 0x004fea000383ffff */
[----:B------:R-:W-:Y:S05]  /*79b0*/  BRA `(.L_x_26) ;  /* 0xffffff9c00fc7947 */ /* 0x000fea000383ffff */
.L_x_34:
[----:B-1----:R-:W-:-:S07]  /*79c0*/  MOV R2, UR17 ;  /* 0x0000001100027c02 */ /* 0x002fce0008000f00 */
.L_x_125:
[----:B-1----:R1:W2:Y:S02]  /*79d0*/  SYNCS.PHASECHK.TRANS64.TRYWAIT P0, [R2+URZ+0x20], R5 ;  /* 0x00002005020075a7 */ /* 0x0022a400080011ff */
[----:B--2---:R-:W-:Y:S05]  /*79e0*/  @!P0 NANOSLEEP.SYNCS 0x989680 ;  /* 0x009896800000895d */ /* 0x004fea0003900000 */
[----:B------:R-:W2:Y:S02]  /*79f0*/  @!P0 SYNCS.PHASECHK.TRANS64 P0, [R2+URZ+0x20], R5 ;  /* 0x00002005020085a7 */ /* 0x000ea400080010ff */
[----:B--2---:R-:W-:Y:S05]  /*7a00*/  @!P0 BRA `(.L_x_125) ;  /* 0xfffffffc00f08947 */ /* 0x004fea000383ffff */
[----:B------:R-:W-:Y:S05]  /*7a10*/  BRA `(.L_x_33) ;  /* 0xffffffa000b47947 */ /* 0x000fea000383ffff */
.L_x_39:
[----:B-1----:R1:W2:Y:S02]  /*7a20*/  SYNCS.PHASECHK.TRANS64.TRYWAIT P0, [R2+URZ+0x70], R3 ;  /* 0x00007003020075a7 */ /* 0x0022a400080011ff */
[----:B--2---:R-:W-:Y:S05]  /*7a30*/  @!P0 NANOSLEEP.SYNCS 0x989680 ;  /* 0x009896800000895d */ /* 0x004fea0003900000 */
[----:B------:R-:W2:Y:S02]  /*7a40*/  @!P0 SYNCS.PHASECHK.TRANS64 P0, [R2+URZ+0x70], R3 ;  /* 0x00007003020085a7 */ /* 0x000ea400080010ff */
[----:B--2---:R-:W-:Y:S05]  /*7a50*/  @!P0 BRA `(.L_x_39) ;  /* 0xfffffffc00f08947 */ /* 0x004fea000383ffff */
[----:B------:R-:W-:Y:S05]  /*7a60*/  BRA `(.L_x_126) ;  /* 0xffffffa400547947 */ /* 0x000fea000383ffff */
.L_x_43:
[----:B---3--:R-:W-:-:S07]  /*7a70*/  MOV R0, UR4 ;  /* 0x0000000400007c02 */ /* 0x008fce0008000f00 */
.L_x_127:
[----:B-1----:R1:W2:Y:S02]  /*7a80*/  SYNCS.PHASECHK.TRANS64.TRYWAIT P0, [R0+URZ], R3 ;  /* 0x00000003000075a7 */ /* 0x0022a400080011ff */
[----:B--2---:R-:W-:Y:S05]  /*7a90*/  @!P0 NANOSLEEP.SYNCS 0x989680 ;  /* 0x009896800000895d */ /* 0x004fea0003900000 */
[----:B------:R-:W2:Y:S02]  /*7aa0*/  @!P0 SYNCS.PHASECHK.TRANS64 P0, [R0+URZ], R3 ;  /* 0x00000003000085a7 */ /* 0x000ea400080010ff */
[----:B--2---:R-:W-:Y:S05]  /*7ab0*/  @!P0 BRA `(.L_x_127) ;  /* 0xfffffffc00f08947 */ /* 0x004fea000383ffff */
[----:B------:R-:W-:Y:S05]  /*7ac0*/  BRA `(.L_x_128) ;  /* 0xffffffa800c47947 */ /* 0x000fea000383ffff */
.L_x_44:
[----:B---3--:R-:W-:-:S07]  /*7ad0*/  MOV R0, UR4 ;  /* 0x0000000400007c02 */ /* 0x008fce0008000f00 */
.L_x_129:
[----:B-1----:R1:W2:Y:S02]  /*7ae0*/  SYNCS.PHASECHK.TRANS64.TRYWAIT P0, [R0+URZ], R3 ;  /* 0x00000003000075a7 */ /* 0x0022a400080011ff */
[----:B--2---:R-:W-:Y:S05]  /*7af0*/  @!P0 NANOSLEEP.SYNCS 0x989680 ;  /* 0x009896800000895d */ /* 0x004fea0003900000 */
[----:B------:R-:W2:Y:S02]  /*7b00*/  @!P0 SYNCS.PHASECHK.TRANS64 P0, [R0+URZ], R3 ;  /* 0x00000003000085a7 */ /* 0x000ea400080010ff */
[----:B--2---:R-:W-:Y:S05]  /*7b10*/  @!P0 BRA `(.L_x_129) ;  /* 0xfffffffc00f08947 */ /* 0x004fea000383ffff */
[----:B------:R-:W-:Y:S05]  /*7b20*/  BRA `(.L_x_130) ;  /* 0xffffffa800d07947 */ /* 0x000fea000383ffff */
.L_x_45:
[----:B---3--:R-:W-:-:S07]  /*7b30*/  MOV R0, UR4 ;  /* 0x0000000400007c02 */ /* 0x008fce0008000f00 */
.L_x_131:
[----:B-1----:R1:W2:Y:S02]  /*7b40*/  SYNCS.PHASECHK.TRANS64.TRYWAIT P0, [R0+URZ], R3 ;  /* 0x00000003000075a7 */ /* 0x0022a400080011ff */
[----:B--2---:R-:W-:Y:S05]  /*7b50*/  @!P0 NANOSLEEP.SYNCS 0x989680 ;  /* 0x009896800000895d */ /* 0x004fea0003900000 */
[----:B------:R-:W2:Y:S02]  /*7b60*/  @!P0 SYNCS.PHASECHK.TRANS64 P0, [R0+URZ], R3 ;  /* 0x00000003000085a7 */ /* 0x000ea400080010ff */
[----:B--2---:R-:W-:Y:S05]  /*7b70*/  @!P0 BRA `(.L_x_131) ;  /* 0xfffffffc00f08947 */ /* 0x004fea000383ffff */
[----:B------:R-:W-:Y:S05]  /*7b80*/  BRA `(.L_x_132) ;  /* 0xffffffa800dc7947 */ /* 0x000fea000383ffff */
.L_x_48:
[----:B-1----:R1:W2:Y:S02]  /*7b90*/  SYNCS.PHASECHK.TRANS64.TRYWAIT P0, [R0+URZ+0xd0], R5 ;  /* 0x0000d005000075a7 */ /* 0x0022a400080011ff */
[----:B--2---:R-:W-:Y:S05]  /*7ba0*/  @!P0 NANOSLEEP.SYNCS 0x989680 ;  /* 0x009896800000895d */ /* 0x004fea0003900000 */
[----:B------:R-:W2:Y:S02]  /*7bb0*/  @!P0 SYNCS.PHASECHK.TRANS64 P0, [R0+URZ+0xd0], R5 ;  /* 0x0000d005000085a7 */ /* 0x000ea400080010ff */
[----:B--2---:R-:W-:Y:S05]  /*7bc0*/  @!P0 BRA `(.L_x_48) ;  /* 0xfffffffc00f08947 */ /* 0x004fea000383ffff */
[----:B------:R-:W-:Y:S05]  /*7bd0*/  BRA `(.L_x_133) ;  /* 0xffffffac003c7947 */ /* 0x000fea000383ffff */
.L_x_49:
[----:B------:R-:W-:-:S07]  /*7be0*/  MOV R0, UR5 ;  /* 0x0000000500007c02 */ /* 0x000fce0008000f00 */
.L_x_134:
[----:B-1----:R1:W2:Y:S02]  /*7bf0*/  SYNCS.PHASECHK.TRANS64.TRYWAIT P0, [R0+URZ+0x80], R7 ;  /* 0x00008007000075a7 */ /* 0x0022a400080011ff */
[----:B--2---:R-:W-:Y:S05]  /*7c00*/  @!P0 NANOSLEEP.SYNCS 0x989680 ;  /* 0x009896800000895d */ /* 0x004fea0003900000 */
[----:B------:R-:W2:Y:S02]  /*7c10*/  @!P0 SYNCS.PHASECHK.TRANS64 P0, [R0+URZ+0x80], R7 ;  /* 0x00008007000085a7 */ /* 0x000ea400080010ff */
[----:B--2---:R-:W-:Y:S05]  /*7c20*/  @!P0 BRA `(.L_x_134) ;  /* 0xfffffffc00f08947 */ /* 0x004fea000383ffff */
[----:B------:R-:W-:Y:S05]  /*7c30*/  BRA `(.L_x_135) ;  /* 0xffffffac004c7947 */ /* 0x000fea000383ffff */
.L_x_50:
[----:B-1----:R1:W2:Y:S02]  /*7c40*/  SYNCS.PHASECHK.TRANS64.TRYWAIT P1, [R0+URZ+0x70], R5 ;  /* 0x00007005000075a7 */ /* 0x0022a400080211ff */
[----:B--2---:R-:W-:Y:S05]  /*7c50*/  @!P1 NANOSLEEP.SYNCS 0x989680 ;  /* 0x009896800000995d */ /* 0x004fea0003900000 */
[----:B------:R-:W2:Y:S02]  /*7c60*/  @!P1 SYNCS.PHASECHK.TRANS64 P1, [R0+URZ+0x70], R5 ;  /* 0x00007005000095a7 */ /* 0x000ea400080210ff */
[----:B--2---:R-:W-:Y:S05]  /*7c70*/  @!P1 BRA `(.L_x_50) ;  /* 0xfffffffc00f09947 */ /* 0x004fea000383ffff */
[----:B------:R-:W-:Y:S05]  /*7c80*/  BRA `(.L_x_136) ;  /* 0xffffffac007c7947 */ /* 0x000fea000383ffff */
.L_x_53:
[----:B------:R-:W-:-:S07]  /*7c90*/  MOV R0, UR5 ;  /* 0x0000000500007c02 */ /* 0x000fce0008000f00 */
.L_x_137:
[----:B-1----:R1:W2:Y:S02]  /*7ca0*/  SYNCS.PHASECHK.TRANS64.TRYWAIT P0, [R0+URZ+0x80], R3 ;  /* 0x00008003000075a7 */ /* 0x0022a400080011ff */
[----:B--2---:R-:W-:Y:S05]  /*7cb0*/  @!P0 NANOSLEEP.SYNCS 0x989680 ;  /* 0x009896800000895d */ /* 0x004fea0003900000 */
[----:B------:R-:W2:Y:S02]  /*7cc0*/  @!P0 SYNCS.PHASECHK.TRANS64 P0, [R0+URZ+0x80], R3 ;  /* 0x00008003000085a7 */ /* 0x000ea400080010ff */
[----:B--2---:R-:W-:Y:S05]  /*7cd0*/  @!P0 BRA `(.L_x_137) ;  /* 0xfffffffc00f08947 */ /* 0x004fea000383ffff */
[----:B------:R-:W-:Y:S05]  /*7ce0*/  BRA `(.L_x_52) ;  /* 0xffffffac00d07947 */ /* 0x000fea000383ffff */
.L_x_62:
[----:B-1----:R-:W-:-:S04]  /*7cf0*/  MOV R4, UR6 ;  /* 0x0000000600047c02 */ /* 0x002fc80008000f00 */
[----:B------:R1:W2:Y:S03]  /*7d00*/  SYNCS.PHASECHK.TRANS64.TRYWAIT P0, [R4+URZ+0x8], R5 ;  /* 0x00000805040075a7 */ /* 0x0002a600080011ff */
[----:B--2---:R-:W-:Y:S05]  /*7d10*/  @!P0 NANOSLEEP.SYNCS 0x989680 ;  /* 0x009896800000895d */ /* 0x004fea0003900000 */
[----:B------:R-:W2:Y:S02]  /*7d20*/  @!P0 SYNCS.PHASECHK.TRANS64 P0, [R4+URZ+0x8], R5 ;  /* 0x00000805040085a7 */ /* 0x000ea400080010ff */
[----:B--2---:R-:W-:Y:S05]  /*7d30*/  @!P0 BRA `(.L_x_62) ;  /* 0xfffffffc00ec8947 */ /* 0x004fea000383ffff */
[----:B------:R-:W-:Y:S05]  /*7d40*/  BRA `(.L_x_61) ;  /* 0xffffffb000847947 */ /* 0x000fea000383ffff */
.L_x_64:
[----:B------:R-:W-:Y:S01]  /*7d50*/  BSSY B0, `(.L_x_138) ;  /* 0x0000006000007945 */ /* 0x000fe20003800000 */
[----:B------:R-:W-:-:S07]  /*7d60*/  MOV R15, 0xffffffff ;  /* 0xffffffff000f7802 */ /* 0x000fce0000000f00 */
[----:B-1---5:R-:W-:Y:S05]  /*7d70*/  WARPSYNC.COLLECTIVE R15, `(.L_x_139) ;  /* 0x000000000f0c7348 */ /* 0x022fea0003c00000 */
[----:B------:R-:W-:Y:S02]  /*7d80*/  ELECT P6, UR79, PT ;  /* 0x00000000004f782f */ /* 0x000fe400038c0000 */
[----:B------:R-:W-:Y:S01]  /*7d90*/  MOV R14, UR79 ;  /* 0x0000004f000e7c02 */ /* 0x000fe20008000f00 */
[----:B-1---5:R-:W-:Y:S10]  /*7da0*/  ENDCOLLECTIVE ;  /* 0x000000000000791b */ /* 0x022ff40003800000 */
.L_x_139:
[----:B------:R-:W-:Y:S05]  /*7db0*/  BSYNC B0 ;  /* 0x0000000000007941 */ /* 0x000fea0003800000 */
.L_x_138:
[----:B------:R-:W-:Y:S05]  /*7dc0*/  BRA `(.L_x_140) ;  /* 0xffffffb000b47947 */ /* 0x000fea000383ffff */
.L_x_66:
[----:B-1----:R-:W-:-:S04]  /*7dd0*/  MOV R2, UR6 ;  /* 0x0000000600027c02 */ /* 0x002fc80008000f00 */
[----:B------:R1:W2:Y:S03]  /*7de0*/  SYNCS.PHASECHK.TRANS64.TRYWAIT P0, [R2+URZ+0x8], R3 ;  /* 0x00000803020075a7 */ /* 0x0002a600080011ff */
[----:B--2---:R-:W-:Y:S05]  /*7df0*/  @!P0 NANOSLEEP.SYNCS 0x989680 ;  /* 0x009896800000895d */ /* 0x004fea0003900000 */
[----:B------:R-:W2:Y:S02]  /*7e00*/  @!P0 SYNCS.PHASECHK.TRANS64 P0, [R2+URZ+0x8], R3 ;  /* 0x00000803020085a7 */ /* 0x000ea400080010ff */
[----:B--2---:R-:W-:Y:S05]  /*7e10*/  @!P0 BRA `(.L_x_66) ;  /* 0xfffffffc00ec8947 */ /* 0x004fea000383ffff */
[----:B------:R-:W-:Y:S05]  /*7e20*/  BRA `(.L_x_65) ;  /* 0xffffffb000b87947 */ /* 0x000fea000383ffff */
.L_x_67:
[----:B-1----:R1:W2:Y:S02]  /*7e30*/  SYNCS.PHASECHK.TRANS64.TRYWAIT P0, [R0+URZ+0x70], R5 ;  /* 0x00007005000075a7 */ /* 0x0022a400080011ff */
[----:B--2---:R-:W-:Y:S05]  /*7e40*/  @!P0 NANOSLEEP.SYNCS 0x989680 ;  /* 0x009896800000895d */ /* 0x004fea0003900000 */
[----:B------:R-:W2:Y:S02]  /*7e50*/  @!P0 SYNCS.PHASECHK.TRANS64 P0, [R0+URZ+0x70], R5 ;  /* 0x00007005000085a7 */ /* 0x000ea400080010ff */
[----:B--2---:R-:W-:Y:S05]  /*7e60*/  @!P0 BRA `(.L_x_67) ;  /* 0xfffffffc00f08947 */ /* 0x004fea000383ffff */
[----:B------:R-:W-:Y:S05]  /*7e70*/  BRA `(.L_x_141) ;  /* 0xffffffb4008c7947 */ /* 0x000fea000383ffff */
.L_x_69:
[----:B------:R-:W-:-:S07]  /*7e80*/  MOV R0, UR11 ;  /* 0x0000000b00007c02 */ /* 0x000fce0008000f00 */
.L_x_142:
[----:B-1----:R1:W2:Y:S02]  /*7e90*/  SYNCS.PHASECHK.TRANS64.TRYWAIT P0, [R0+URZ+0xb0], R5 ;  /* 0x0000b005000075a7 */ /* 0x0022a400080011ff */
[----:B--2---:R-:W-:Y:S05]  /*7ea0*/  @!P0 NANOSLEEP.SYNCS 0x989680 ;  /* 0x009896800000895d */ /* 0x004fea0003900000 */
[----:B------:R-:W2:Y:S02]  /*7eb0*/  @!P0 SYNCS.PHASECHK.TRANS64 P0, [R0+URZ+0xb0], R5 ;  /* 0x0000b005000085a7 */ /* 0x000ea400080010ff */
[----:B--2---:R-:W-:Y:S05]  /*7ec0*/  @!P0 BRA `(.L_x_142) ;  /* 0xfffffffc00f08947 */ /* 0x004fea000383ffff */
[----:B------:R-:W-:Y:S05]  /*7ed0*/  BRA `(.L_x_143) ;  /* 0xffffffb400d47947 */ /* 0x000fea000383ffff */
.L_x_72:
[----:B------:R-:W-:Y:S07]  /*7ee0*/  MOV R0, UR9 ;  /* 0x0000000900007c02 */ /* 0x000fee0008000f00 */
.L_x_144:
[----:B-1----:R1:W2:Y:S02]  /*7ef0*/  SYNCS.PHASECHK.TRANS64.TRYWAIT P0, [R0+URZ], R5 ;  /* 0x00000005000075a7 */ /* 0x0022a400080011ff */
[----:B--2---:R-:W-:Y:S05]  /*7f00*/  @!P0 NANOSLEEP.SYNCS 0x989680 ;  /* 0x009896800000895d */ /* 0x004fea0003900000 */
[----:B------:R-:W2:Y:S02]  /*7f10*/  @!P0 SYNCS.PHASECHK.TRANS64 P0, [R0+URZ], R5 ;  /* 0x00000005000085a7 */ /* 0x000ea400080010ff */
[----:B--2---:R-:W-:Y:S05]  /*7f20*/  @!P0 BRA `(.L_x_144) ;  /* 0xfffffffc00f08947 */ /* 0x004fea000383ffff */
[----:B------:R-:W-:Y:S05]  /*7f30*/  BRA `(.L_x_71) ;  /* 0xffffffb400ec7947 */ /* 0x000fea000383ffff */
.L_x_76:
[----:B-1----:R-:W-:-:S07]  /*7f40*/  MOV R0, UR7 ;  /* 0x0000000700007c02 */ /* 0x002fce0008000f00 */
.L_x_145:
[----:B-1----:R1:W2:Y:S02]  /*7f50*/  SYNCS.PHASECHK.TRANS64.TRYWAIT P0, [R0+URZ], R3 ;  /* 0x00000003000075a7 */ /* 0x0022a400080011ff */
[----:B--2---:R-:W-:Y:S05]  /*7f60*/  @!P0 NANOSLEEP.SYNCS 0x989680 ;  /* 0x009896800000895d */ /* 0x004fea0003900000 */
[----:B------:R-:W2:Y:S02]  /*7f70*/  @!P0 SYNCS.PHASECHK.TRANS64 P0, [R0+URZ], R3 ;  /* 0x00000003000085a7 */ /* 0x000ea400080010ff */
[----:B--2---:R-:W-:Y:S05]  /*7f80*/  @!P0 BRA `(.L_x_145) ;  /* 0xfffffffc00f08947 */ /* 0x004fea000383ffff */
[----:B------:R-:W-:Y:S05]  /*7f90*/  BRA `(.L_x_146) ;  /* 0xffffffb800a47947 */ /* 0x000fea000383ffff */
.L_x_77:
[----:B------:R-:W-:-:S07]  /*7fa0*/  MOV R0, UR7 ;  /* 0x0000000700007c02 */ /* 0x000fce0008000f00 */
.L_x_147:
[----:B-1----:R1:W2:Y:S02]  /*7fb0*/  SYNCS.PHASECHK.TRANS64.TRYWAIT P0, [R0+URZ], R3 ;  /* 0x00000003000075a7 */ /* 0x0022a400080011ff */
[----:B--2---:R-:W-:Y:S05]  /*7fc0*/  @!P0 NANOSLEEP.SYNCS 0x989680 ;  /* 0x009896800000895d */ /* 0x004fea0003900000 */
[----:B------:R-:W2:Y:S02]  /*7fd0*/  @!P0 SYNCS.PHASECHK.TRANS64 P0, [R0+URZ], R3 ;  /* 0x00000003000085a7 */ /* 0x000ea400080010ff */
[----:B--2---:R-:W-:Y:S05]  /*7fe0*/  @!P0 BRA `(.L_x_147) ;  /* 0xfffffffc00f08947 */ /* 0x004fea000383ffff */
[----:B------:R-:W-:Y:S05]  /*7ff0*/  BRA `(.L_x_148) ;  /* 0xffffffb800b07947 */ /* 0x000fea000383ffff */
.L_x_78:
[----:B------:R-:W-:-:S07]  /*8000*/  MOV R0, UR7 ;  /* 0x0000000700007c02 */ /* 0x000fce0008000f00 */
.L_x_149:
[----:B-1----:R1:W2:Y:S02]  /*8010*/  SYNCS.PHASECHK.TRANS64.TRYWAIT P0, [R0+URZ], R3 ;  /* 0x00000003000075a7 */ /* 0x0022a400080011ff */
[----:B--2---:R-:W-:Y:S05]  /*8020*/  @!P0 NANOSLEEP.SYNCS 0x989680 ;  /* 0x009896800000895d */ /* 0x004fea0003900000 */
[----:B------:R-:W2:Y:S02]  /*8030*/  @!P0 SYNCS.PHASECHK.TRANS64 P0, [R0+URZ], R3 ;  /* 0x00000003000085a7 */ /* 0x000ea400080010ff */
[----:B--2---:R-:W-:Y:S05]  /*8040*/  @!P0 BRA `(.L_x_149) ;  /* 0xfffffffc00f08947 */ /* 0x004fea000383ffff */
[----:B------:R-:W-:Y:S05]  /*8050*/  BRA `(.L_x_150) ;  /* 0xffffffb800bc7947 */ /* 0x000fea000383ffff */
.L_x_81:
[----:B------:R-:W-:-:S07]  /*8060*/  MOV R0, UR8 ;  /* 0x0000000800007c02 */ /* 0x000fce0008000f00 */
.L_x_151:
[----:B-1----:R1:W2:Y:S02]  /*8070*/  SYNCS.PHASECHK.TRANS64.TRYWAIT P1, [R0+URZ+0xf0], R3 ;  /* 0x0000f003000075a7 */ /* 0x0022a400080211ff */
[----:B--2---:R-:W-:Y:S05]  /*8080*/  @!P1 NANOSLEEP.SYNCS 0x989680 ;  /* 0x009896800000995d */ /* 0x004fea0003900000 */
[----:B------:R-:W2:Y:S02]  /*8090*/  @!P1 SYNCS.PHASECHK.TRANS64 P1, [R0+URZ+0xf0], R3 ;  /* 0x0000f003000095a7 */ /* 0x000ea400080210ff */
[----:B--2---:R-:W-:Y:S05]  /*80a0*/  @!P1 BRA `(.L_x_151) ;  /* 0xfffffffc00f09947 */ /* 0x004fea000383ffff */
[----:B------:R-:W-:Y:S05]  /*80b0*/  BRA `(.L_x_152) ;  /* 0xffffffbc00087947 */ /* 0x000fea000383ffff */
.L_x_86:
[----:B--2---:R2:W4:Y:S02]  /*80c0*/  SYNCS.PHASECHK.TRANS64.TRYWAIT P0, [R0+URZ+0x70], R3 ;  /* 0x00007003000075a7 */ /* 0x00452400080011ff */
[----:B----4-:R-:W-:Y:S05]  /*80d0*/  @!P0 NANOSLEEP.SYNCS 0x989680 ;  /* 0x009896800000895d */ /* 0x010fea0003900000 */
[----:B------:R-:W4:Y:S02]  /*80e0*/  @!P0 SYNCS.PHASECHK.TRANS64 P0, [R0+URZ+0x70], R3 ;  /* 0x00007003000085a7 */ /* 0x000f2400080010ff */
[----:B----4-:R-:W-:Y:S05]  /*80f0*/  @!P0 BRA `(.L_x_86) ;  /* 0xfffffffc00f08947 */ /* 0x010fea000383ffff */
[----:B------:R-:W-:Y:S05]  /*8100*/  BRA `(.L_x_153) ;  /* 0xffffffc000147947 */ /* 0x000fea000383ffff */
.L_x_89:
[----:B------:R-:W-:Y:S07]  /*8110*/  MOV R0, UR7 ;  /* 0x0000000700007c02 */ /* 0x000fee0008000f00 */
.L_x_154:
[----:B--2---:R2:W4:Y:S02]  /*8120*/  SYNCS.PHASECHK.TRANS64.TRYWAIT P0, [R0+URZ+0x68], R3 ;  /* 0x00006803000075a7 */ /* 0x00452400080011ff */
[----:B----4-:R-:W-:Y:S05]  /*8130*/  @!P0 NANOSLEEP.SYNCS 0x989680 ;  /* 0x009896800000895d */ /* 0x010fea0003900000 */
[----:B------:R-:W4:Y:S02]  /*8140*/  @!P0 SYNCS.PHASECHK.TRANS64 P0, [R0+URZ+0x68], R3 ;  /* 0x00006803000085a7 */ /* 0x000f2400080010ff */
[----:B----4-:R-:W-:Y:S05]  /*8150*/  @!P0 BRA `(.L_x_154) ;  /* 0xfffffffc00f08947 */ /* 0x010fea000383ffff */
[----:B------:R-:W-:Y:S05]  /*8160*/  BRA `(.L_x_88) ;  /* 0xffffffc000f47947 */ /* 0x000fea000383ffff */
.L_x_92:
[----:B--2---:R-:W-:Y:S07]  /*8170*/  MOV R3, UR7 ;  /* 0x0000000700037c02 */ /* 0x004fee0008000f00 */
.L_x_155:
[----:B-1----:R1:W2:Y:S02]  /*8180*/  SYNCS.PHASECHK.TRANS64.TRYWAIT P0, [R3+URZ+0x50], R12 ;  /* 0x0000500c030075a7 */ /* 0x0022a400080011ff */
[----:B--2---:R-:W-:Y:S05]  /*8190*/  @!P0 NANOSLEEP.SYNCS 0x989680 ;  /* 0x009896800000895d */ /* 0x004fea0003900000 */
[----:B------:R-:W2:Y:S02]  /*81a0*/  @!P0 SYNCS.PHASECHK.TRANS64 P0, [R3+URZ+0x50], R12 ;  /* 0x0000500c030085a7 */ /* 0x000ea400080010ff */
[----:B--2---:R-:W-:Y:S05]  /*81b0*/  @!P0 BRA `(.L_x_155) ;  /* 0xfffffffc00f08947 */ /* 0x004fea000383ffff */
[----:B------:R-:W-:Y:S05]  /*81c0*/  BRA `(.L_x_156) ;  /* 0xffffffc4006c7947 */ /* 0x000fea000383ffff */
.L_x_93:
[----:B------:R-:W-:Y:S07]  /*81d0*/  MOV R3, UR7 ;  /* 0x0000000700037c02 */ /* 0x000fee0008000f00 */
.L_x_157:
[----:B-1----:R1:W2:Y:S02]  /*81e0*/  SYNCS.PHASECHK.TRANS64.TRYWAIT P0, [R3+URZ+0x58], R12 ;  /* 0x0000580c030075a7 */ /* 0x0022a400080011ff */
[----:B--2---:R-:W-:Y:S05]  /*81f0*/  @!P0 NANOSLEEP.SYNCS 0x989680 ;  /* 0x009896800000895d */ /* 0x004fea0003900000 */
[----:B------:R-:W2:Y:S02]  /*8200*/  @!P0 SYNCS.PHASECHK.TRANS64 P0, [R3+URZ+0x58], R12 ;  /* 0x0000580c030085a7 */ /* 0x000ea400080010ff */
[----:B--2---:R-:W-:Y:S05]  /*8210*/  @!P0 BRA `(.L_x_157) ;  /* 0xfffffffc00f08947 */ /* 0x004fea000383ffff */
[----:B------:R-:W-:Y:S05]  /*8220*/  BRA `(.L_x_158) ;  /* 0xffffffc800047947 */ /* 0x000fea000383ffff */
.L_x_95:
[----:B------:R-:W-:-:S07]  /*8230*/  MOV R0, UR7 ;  /* 0x0000000700007c02 */ /* 0x000fce0008000f00 */
.L_x_159:
[----:B-1----:R1:W4:Y:S02]  /*8240*/  SYNCS.PHASECHK.TRANS64.TRYWAIT P0, [R0+URZ+0x50], R3 ;  /* 0x00005003000075a7 */ /* 0x00232400080011ff */
[----:B----4-:R-:W-:Y:S05]  /*8250*/  @!P0 NANOSLEEP.SYNCS 0x989680 ;  /* 0x009896800000895d */ /* 0x010fea0003900000 */
[----:B------:R-:W4:Y:S02]  /*8260*/  @!P0 SYNCS.PHASECHK.TRANS64 P0, [R0+URZ+0x50], R3 ;  /* 0x00005003000085a7 */ /* 0x000f2400080010ff */
[----:B----4-:R-:W-:Y:S05]  /*8270*/  @!P0 BRA `(.L_x_159) ;  /* 0xfffffffc00f08947 */ /* 0x010fea000383ffff */
[----:B------:R-:W-:Y:S05]  /*8280*/  BRA `(.L_x_160) ;  /* 0xffffffc8008c7947 */ /* 0x000fea000383ffff */
.L_x_97:
[----:B--2---:R2:W3:Y:S02]  /*8290*/  SYNCS.PHASECHK.TRANS64.TRYWAIT P0, [R0+URZ+0x70], R3 ;  /* 0x00007003000075a7 */ /* 0x0044e400080011ff */
[----:B---3--:R-:W-:Y:S05]  /*82a0*/  @!P0 NANOSLEEP.SYNCS 0x989680 ;  /* 0x009896800000895d */ /* 0x008fea0003900000 */
[----:B------:R-:W3:Y:S02]  /*82b0*/  @!P0 SYNCS.PHASECHK.TRANS64 P0, [R0+URZ+0x70], R3 ;  /* 0x00007003000085a7 */ /* 0x000ee400080010ff */
[----:B---3--:R-:W-:Y:S05]  /*82c0*/  @!P0 BRA `(.L_x_97) ;  /* 0xfffffffc00f08947 */ /* 0x008fea000383ffff */
[----:B------:R-:W-:Y:S05]  /*82d0*/  BRA `(.L_x_161) ;  /* 0xffffffcc00587947 */ /* 0x000fea000383ffff */
.L_x_108:
[----:B-1----:R1:W3:Y:S02]  /*82e0*/  SYNCS.PHASECHK.TRANS64.TRYWAIT P1, [R3+URZ+0x40], R0 ;  /* 0x00004000030075a7 */ /* 0x0022e400080211ff */
[----:B---3--:R-:W-:Y:S05]  /*82f0*/  @!P1 NANOSLEEP.SYNCS 0x989680 ;  /* 0x009896800000995d */ /* 0x008fea0003900000 */
[----:B------:R-:W3:Y:S02]  /*8300*/  @!P1 SYNCS.PHASECHK.TRANS64 P1, [R3+URZ+0x40], R0 ;  /* 0x00004000030095a7 */ /* 0x000ee400080210ff */
[----:B---3--:R-:W-:Y:S05]  /*8310*/  @!P1 BRA `(.L_x_108) ;  /* 0xfffffffc00f09947 */ /* 0x008fea000383ffff */
[----:B------:R-:W-:Y:S05]  /*8320*/  BRA `(.L_x_107) ;  /* 0xffffffd800687947 */ /* 0x000fea000383ffff */
.L_x_110:
[----:B---3--:R3:W4:Y:S02]  /*8330*/  SYNCS.PHASECHK.TRANS64.TRYWAIT P0, [R110+URZ+0x90], R5 ;  /* 0x000090056e0075a7 */ /* 0x00872400080011ff */
[----:B----4-:R-:W-:Y:S05]  /*8340*/  @!P0 NANOSLEEP.SYNCS 0x989680 ;  /* 0x009896800000895d */ /* 0x010fea0003900000 */
[----:B------:R-:W4:Y:S02]  /*8350*/  @!P0 SYNCS.PHASECHK.TRANS64 P0, [R110+URZ+0x90], R5 ;  /* 0x000090056e0085a7 */ /* 0x000f2400080010ff */
[----:B----4-:R-:W-:Y:S05]  /*8360*/  @!P0 BRA `(.L_x_110) ;  /* 0xfffffffc00f08947 */ /* 0x010fea000383ffff */
[----:B------:R-:W-:Y:S05]  /*8370*/  BRA `(.L_x_109) ;  /* 0xffffffd800bc7947 */ /* 0x000fea000383ffff */
.L_x_118:
[----:B--2---:R2:W3:Y:S02]  /*8380*/  SYNCS.PHASECHK.TRANS64.TRYWAIT P0, [R75+URZ+0x40], R0 ;  /* 0x000040004b0075a7 */ /* 0x0044e400080011ff */
[----:B---3--:R-:W-:Y:S05]  /*8390*/  @!P0 NANOSLEEP.SYNCS 0x989680 ;  /* 0x009896800000895d */ /* 0x008fea0003900000 */
[----:B------:R-:W3:Y:S02]  /*83a0*/  @!P0 SYNCS.PHASECHK.TRANS64 P0, [R75+URZ+0x40], R0 ;  /* 0x000040004b0085a7 */ /* 0x000ee400080010ff */
[----:B---3--:R-:W-:Y:S05]  /*83b0*/  @!P0 BRA `(.L_x_118) ;  /* 0xfffffffc00f08947 */ /* 0x008fea000383ffff */
[----:B------:R-:W-:Y:S05]  /*83c0*/  BRA `(.L_x_117) ;  /* 0xffffffe400c87947 */ /* 0x000fea000383ffff */
        .weak           $__internal_0_$__cuda_sm10x_tcgen05_guardrail_trap_col_being_dealloced_not_returned_by_alloc
        .type           $__internal_0_$__cuda_sm10x_tcgen05_guardrail_trap_col_being_dealloced_not_returned_by_alloc,@function
        .size           $__internal_0_$__cuda_sm10x_tcgen05_guardrail_trap_col_being_dealloced_not_returned_by_alloc,($__internal_1_$__cuda_sm10x_tcgen05_guardrail_trap_phase_invalid_during_alloc - $__internal_0_$__cuda_sm10x_tcgen05_guardrail_trap_col_being_dealloced_not_returned_by_alloc)
$__internal_0_$__cuda_sm10x_tcgen05_guardrail_trap_col_being_dealloced_not_returned_by_alloc:
[----:B------:R-:W-:Y:S05]  /*83d0*/  BPT.TRAP 0x1 ;  /* 0x000000040000795c */ /* 0x000fea0000300000 */
[----:B------:R-:W-:-:S04]  /*83e0*/  HFMA2 R3, -RZ, RZ, 0, 0 ;  /* 0x00000000ff037431 */ /* 0x000fc800000001ff */
[----:B------:R-:W-:Y:S05]  /*83f0*/  RET.REL.NODEC R2 `(_ZN7cutlass13device_kernelINS_4gemm6kernel13GemmUniversalIN4cute5tupleIJiiiiEEENS1_10collective13CollectiveMmaINS1_35MainloopSm100TmaUmmaWarpSpecializedILi4ELi2ELi4ENS5_IJNS4_1CILi2EEENSA_ILi1EEESC_EEEEENS5_IJNSA_ILi128EEESF_NSA_ILi32EEEEEEaNS5_IJlSC_lEEEaSI_NS4_8TiledMMAINS4_8MMA_AtomIJNS4_21SM100_MMA_S8_2x1SM_SSIaaiLi128ELi128ELNS4_4UMMA5MajorE0ELSN_0ELNSM_8SaturateE0EEEEEENS4_6LayoutINS5_IJSC_SC_SC_EEENS5_IJNSA_ILi0EEEST_ST_EEEEENS5_IJNS4_10UnderscoreESW_SW_EEEEENS4_18SM100_TMA_2SM_LOADENS4_14ComposedLayoutINS4_7SwizzleILi1ELi4ELi3EEENS4_18smem_ptr_flag_bitsILi8EEENSR_INS5_IJNSA_ILi8EEESG_EEENS5_IJSG_SC_EEEEEEEvNS4_8identityESZ_S19_vS1A_EENS_8epilogue10collective18CollectiveEpilogueINS1C_23Sm100TmaWarpSpecializedILi2ELi2ELi32ELb0ELb0EEEJNS5_IJNSA_ILi64EEESF_SG_EEENS5_IJNSR_IS1H_SC_EENSR_INS5_IJSG_SB_EEENS5_IJSC_S1H_EEEEEEEEaSI_aSI_NS1C_6fusion15FusionCallbacksIS1G_NS1O_17LinearCombinationIaiaiLNS_15FloatRoundStyleE2EEES1I_S1N_JEEENS4_5SM1004TMEM4LOAD26SM100_TMEM_LOAD_32dp32b32xENS4_13SM90_TMA_LOADES19_NS4_39AutoVectorizingCopyWithAssumedAlignmentILi128EEENS4_14SM90_TMA_STOREES19_S20_S20_EEEvvEEEEvNT_6ParamsE) ;  /* 0xffffff7c02007950 */ /* 0x000fea0003c3ffff */
        .weak           $__internal_1_$__cuda_sm10x_tcgen05_guardrail_trap_phase_invalid_during_alloc
        .type           $__internal_1_$__cuda_sm10x_tcgen05_guardrail_trap_phase_invalid_during_alloc,@function
        .size           $__internal_1_$__cuda_sm10x_tcgen05_guardrail_trap_phase_invalid_during_alloc,($__internal_2_$__cuda_sm10x_tcgen05_guardrail_trap_unallocated_columns_being_dealloced - $__internal_1_$__cuda_sm10x_tcgen05_guardrail_trap_phase_invalid_during_alloc)
$__internal_1_$__cuda_sm10x_tcgen05_guardrail_trap_phase_invalid_during_alloc:
[----:B------:R-:W-:Y:S05]  /*8400*/  BPT.TRAP 0x1 ;  /* 0x000000040000795c */ /* 0x000fea0000300000 */
[----:B------:R-:W-:-:S04]  /*8410*/  MOV R3, 0x0 ;  /* 0x0000000000037802 */ /* 0x000fc80000000f00 */
[----:B------:R-:W-:Y:S05]  /*8420*/  RET.REL.NODEC R2 `(_ZN7cutlass13device_kernelINS_4gemm6kernel13GemmUniversalIN4cute5tupleIJiiiiEEENS1_10collective13CollectiveMmaINS1_35MainloopSm100TmaUmmaWarpSpecializedILi4ELi2ELi4ENS5_IJNS4_1CILi2EEENSA_ILi1EEESC_EEEEENS5_IJNSA_ILi128EEESF_NSA_ILi32EEEEEEaNS5_IJlSC_lEEEaSI_NS4_8TiledMMAINS4_8MMA_AtomIJNS4_21SM100_MMA_S8_2x1SM_SSIaaiLi128ELi128ELNS4_4UMMA5MajorE0ELSN_0ELNSM_8SaturateE0EEEEEENS4_6LayoutINS5_IJSC_SC_SC_EEENS5_IJNSA_ILi0EEEST_ST_EEEEENS5_IJNS4_10UnderscoreESW_SW_EEEEENS4_18SM100_TMA_2SM_LOADENS4_14ComposedLayoutINS4_7SwizzleILi1ELi4ELi3EEENS4_18smem_ptr_flag_bitsILi8EEENSR_INS5_IJNSA_ILi8EEESG_EEENS5_IJSG_SC_EEEEEEEvNS4_8identityESZ_S19_vS1A_EENS_8epilogue10collective18CollectiveEpilogueINS1C_23Sm100TmaWarpSpecializedILi2ELi2ELi32ELb0ELb0EEEJNS5_IJNSA_ILi64EEESF_SG_EEENS5_IJNSR_IS1H_SC_EENSR_INS5_IJSG_SB_EEENS5_IJSC_S1H_EEEEEEEEaSI_aSI_NS1C_6fusion15FusionCallbacksIS1G_NS1O_17LinearCombinationIaiaiLNS_15FloatRoundStyleE2EEES1I_S1N_JEEENS4_5SM1004TMEM4LOAD26SM100_TMEM_LOAD_32dp32b32xENS4_13SM90_TMA_LOADES19_NS4_39AutoVectorizingCopyWithAssumedAlignmentILi128EEENS4_14SM90_TMA_STOREES19_S20_S20_EEEvvEEEEvNT_6ParamsE) ;  /* 0xffffff7802f47950 */ /* 0x000fea0003c3ffff */
        .weak           $__internal_2_$__cuda_sm10x_tcgen05_guardrail_trap_unallocated_columns_being_dealloced
        .type           $__internal_2_$__cuda_sm10x_tcgen05_guardrail_trap_unallocated_columns_being_dealloced,@function
        .size           $__internal_2_$__cuda_sm10x_tcgen05_guardrail_trap_unallocated_columns_being_dealloced,(.L_x_163 - $__internal_2_$__cuda_sm10x_tcgen05_guardrail_trap_unallocated_columns_being_dealloced)
$__internal_2_$__cuda_sm10x_tcgen05_guardrail_trap_unallocated_columns_being_dealloced:
[----:B------:R-:W-:Y:S05]  /*8430*/  BPT.TRAP 0x1 ;  /* 0x000000040000795c */ /* 0x000fea0000300000 */
[----:B------:R-:W-:-:S04]  /*8440*/  HFMA2 R3, -RZ, RZ, 0, 0 ;  /* 0x00000000ff037431 */ /* 0x000fc800000001ff */
[----:B------:R-:W-:Y:S05]  /*8450*/  RET.REL.NODEC R2 `(_ZN7cutlass13device_kernelINS_4gemm6kernel13GemmUniversalIN4cute5tupleIJiiiiEEENS1_10collective13CollectiveMmaINS1_35MainloopSm100TmaUmmaWarpSpecializedILi4ELi2ELi4ENS5_IJNS4_1CILi2EEENSA_ILi1EEESC_EEEEENS5_IJNSA_ILi128EEESF_NSA_ILi32EEEEEEaNS5_IJlSC_lEEEaSI_NS4_8TiledMMAINS4_8MMA_AtomIJNS4_21SM100_MMA_S8_2x1SM_SSIaaiLi128ELi128ELNS4_4UMMA5MajorE0ELSN_0ELNSM_8SaturateE0EEEEEENS4_6LayoutINS5_IJSC_SC_SC_EEENS5_IJNSA_ILi0EEEST_ST_EEEEENS5_IJNS4_10UnderscoreESW_SW_EEEEENS4_18SM100_TMA_2SM_LOADENS4_14ComposedLayoutINS4_7SwizzleILi1ELi4ELi3EEENS4_18smem_ptr_flag_bitsILi8EEENSR_INS5_IJNSA_ILi8EEESG_EEENS5_IJSG_SC_EEEEEEEvNS4_8identityESZ_S19_vS1A_EENS_8epilogue10collective18CollectiveEpilogueINS1C_23Sm100TmaWarpSpecializedILi2ELi2ELi32ELb0ELb0EEEJNS5_IJNSA_ILi64EEESF_SG_EEENS5_IJNSR_IS1H_SC_EENSR_INS5_IJSG_SB_EEENS5_IJSC_S1H_EEEEEEEEaSI_aSI_NS1C_6fusion15FusionCallbacksIS1G_NS1O_17LinearCombinationIaiaiLNS_15FloatRoundStyleE2EEES1I_S1N_JEEENS4_5SM1004TMEM4LOAD26SM100_TMEM_LOAD_32dp32b32xENS4_13SM90_TMA_LOADES19_NS4_39AutoVectorizingCopyWithAssumedAlignmentILi128EEENS4_14SM90_TMA_STOREES19_S20_S20_EEEvvEEEEvNT_6ParamsE) ;  /* 0xffffff7802e87950 */ /* 0x000fea0003c3ffff */
.L_x_162:
[----:B------:R-:W-:-:S00]  /*8460*/  BRA `(.L_x_162) ;  /* 0xfffffffc00fc7947 */ /* 0x000fc0000383ffff */
[----:B------:R-:W-:-:S00]  /*8470*/  NOP ;  /* 0x0000000000007918 */ /* 0x000fc00000000000 */
        /* <DEDUP_REMOVED lines=8> */
.L_x_163:


//--------------------- .nv.global.init           --------------------------
	.section	.nv.global.init,"aw",@progbits
.nv.global.init:
	.type		$str$27,@object
	.size		$str$27,($str$28 - $str$27)
$str$27:
        /*0000*/ 	.byte	0x28, 0x61, 0x64, 0x64, 0x72, 0x65, 0x73, 0x73, 0x20, 0x26, 0x20, 0x6d, 0x61, 0x73, 0x6b, 0x29
        /*0010*/ 	.byte	0x20, 0x3d, 0x3d, 0x20, 0x30, 0x00
	.type		$str$28,@object
	.size		$str$28,($str$26 - $str$28)
$str$28:
        /*0016*/ 	.byte	0x2f, 0x74, 0x6d, 0x70, 0x2f, 0x63, 0x75, 0x74, 0x6c, 0x61, 0x73, 0x73, 0x5f, 0x73, 0x77, 0x65
        /*0026*/ 	.byte	0x65, 0x70, 0x5f, 0x73, 0x72, 0x63, 0x2f, 0x69, 0x6e, 0x63, 0x6c, 0x75, 0x64, 0x65, 0x2f, 0x63
        /*0036*/ 	.byte	0x75, 0x74, 0x65, 0x2f, 0x70, 0x6f, 0x69, 0x6e, 0x74, 0x65, 0x72, 0x5f, 0x66, 0x6c, 0x61, 0x67
        /*0046*/ 	.byte	0x67, 0x65, 0x64, 0x2e, 0x68, 0x70, 0x70, 0x00
	.type		$str$26,@object
	.size		$str$26,($str$25 - $str$26)
$str$26:
        /*004e*/ 	.byte	0x2f, 0x74, 0x6d, 0x70, 0x2f, 0x63, 0x75, 0x74, 0x6c, 0x61, 0x73, 0x73, 0x5f, 0x73, 0x77, 0x65
        /*005e*/ 	.byte	0x65, 0x70, 0x5f, 0x73, 0x72, 0x63, 0x2f, 0x69, 0x6e, 0x63, 0x6c, 0x75, 0x64, 0x65, 0x2f, 0x63
        /*006e*/ 	.byte	0x75, 0x74, 0x65, 0x2f, 0x61, 0x74, 0x6f, 0x6d, 0x2f, 0x63, 0x6f, 0x70, 0x79, 0x5f, 0x74, 0x72
        /*007e*/ 	.byte	0x61, 0x69, 0x74, 0x73, 0x5f, 0x73, 0x6d, 0x31, 0x30, 0x30, 0x2e, 0x68, 0x70, 0x70, 0x00
	.type		$str$25,@object
	.size		$str$25,(__unnamed_1 - $str$25)
$str$25:
        /*008d*/ 	.byte	0x28, 0x28, 0x75, 0x69, 0x6e, 0x74, 0x33, 0x32, 0x5f, 0x74, 0x28, 0x74, 0x68, 0x72, 0x65, 0x61
        /*009d*/ 	.byte	0x64, 0x49, 0x64, 0x78, 0x2e, 0x78, 0x29, 0x20, 0x2f, 0x20, 0x33, 0x32, 0x29, 0x20, 0x25, 0x20
        /*00ad*/ 	.byte	0x34, 0x29, 0x20, 0x3d, 0x3d, 0x20, 0x28, 0x28, 0x28, 0x74, 0x6d, 0x65, 0x6d, 0x5f, 0x61, 0x64
        /*00bd*/ 	.byte	0x64, 0x72, 0x20, 0x3e, 0x3e, 0x20, 0x31, 0x36, 0x29, 0x20, 0x2f, 0x20, 0x33, 0x32, 0x29, 0x20
        /*00cd*/ 	.byte	0x25, 0x20, 0x34, 0x29, 0x00
	.type		__unnamed_1,@object
	.size		__unnamed_1,(__unnamed_2 - __unnamed_1)
__unnamed_1:
        /*00d2*/ 	.byte	0x61, 0x75, 0x74, 0x6f, 0x20, 0x63, 0x75, 0x74, 0x65, 0x3a, 0x3a, 0x61, 0x73, 0x5f, 0x70, 0x6f
        /* <DEDUP_REMOVED lines=24> */
        /*0262*/ 	.byte	0x3e, 0x3e, 0x5d, 0x00
	.type		__unnamed_2,@object
	.size		__unnamed_2,(.L_2 - __unnamed_2)
__unnamed_2:
        /* <DEDUP_REMOVED lines=41> */
.L_2:


//--------------------- .nv.shared._ZN7cutlass13device_kernelINS_4gemm6kernel13GemmUniversalIN4cute5tupleIJiiiiEEENS1_10collective13CollectiveMmaINS1_35MainloopSm100TmaUmmaWarpSpecializedILi4ELi2ELi4ENS5_IJNS4_1CILi2EEENSA_ILi1EEESC_EEEEENS5_IJNSA_ILi128EEESF_NSA_ILi32EEEEEEaNS5_IJlSC_lEEEaSI_NS4_8TiledMMAINS4_8MMA_AtomIJNS4_21SM100_MMA_S8_2x1SM_SSIaaiLi128ELi128ELNS4_4UMMA5MajorE0ELSN_0ELNSM_8SaturateE0EEEEEENS4_6LayoutINS5_IJSC_SC_SC_EEENS5_IJNSA_ILi0EEEST_ST_EEEEENS5_IJNS4_10UnderscoreESW_SW_EEEEENS4_18SM100_TMA_2SM_LOADENS4_14ComposedLayoutINS4_7SwizzleILi1ELi4ELi3EEENS4_18smem_ptr_flag_bitsILi8EEENSR_INS5_IJNSA_ILi8EEESG_EEENS5_IJSG_SC_EEEEEEEvNS4_8identityESZ_S19_vS1A_EENS_8epilogue10collective18CollectiveEpilogueINS1C_23Sm100TmaWarpSpecializedILi2ELi2ELi32ELb0ELb0EEEJNS5_IJNSA_ILi64EEESF_SG_EEENS5_IJNSR_IS1H_SC_EENSR_INS5_IJSG_SB_EEENS5_IJSC_S1H_EEEEEEEEaSI_aSI_NS1C_6fusion15FusionCallbacksIS1G_NS1O_17LinearCombinationIaiaiLNS_15FloatRoundStyleE2EEES1I_S1N_JEEENS4_5SM1004TMEM4LOAD26SM100_TMEM_LOAD_32dp32b32xENS4_13SM90_TMA_LOADES19_NS4_39AutoVectorizingCopyWithAssumedAlignmentILi128EEENS4_14SM90_TMA_STOREES19_S20_S20_EEEvvEEEEvNT_6ParamsE --------------------------
	.section	.nv.shared._ZN7cutlass13device_kernelINS_4gemm6kernel13GemmUniversalIN4cute5tupleIJiiiiEEENS1_10collective13CollectiveMmaINS1_35MainloopSm100TmaUmmaWarpSpecializedILi4ELi2ELi4ENS5_IJNS4_1CILi2EEENSA_ILi1EEESC_EEEEENS5_IJNSA_ILi128EEESF_NSA_ILi32EEEEEEaNS5_IJlSC_lEEEaSI_NS4_8TiledMMAINS4_8MMA_AtomIJNS4_21SM100_MMA_S8_2x1SM_SSIaaiLi128ELi128ELNS4_4UMMA5MajorE0ELSN_0ELNSM_8SaturateE0EEEEEENS4_6LayoutINS5_IJSC_SC_SC_EEENS5_IJNSA_ILi0EEEST_ST_EEEEENS5_IJNS4_10UnderscoreESW_SW_EEEEENS4_18SM100_TMA_2SM_LOADENS4_14ComposedLayoutINS4_7SwizzleILi1ELi4ELi3EEENS4_18smem_ptr_flag_bitsILi8EEENSR_INS5_IJNSA_ILi8EEESG_EEENS5_IJSG_SC_EEEEEEEvNS4_8identityESZ_S19_vS1A_EENS_8epilogue10collective18CollectiveEpilogueINS1C_23Sm100TmaWarpSpecializedILi2ELi2ELi32ELb0ELb0EEEJNS5_IJNSA_ILi64EEESF_SG_EEENS5_IJNSR_IS1H_SC_EENSR_INS5_IJSG_SB_EEENS5_IJSC_S1H_EEEEEEEEaSI_aSI_NS1C_6fusion15FusionCallbacksIS1G_NS1O_17LinearCombinationIaiaiLNS_15FloatRoundStyleE2EEES1I_S1N_JEEENS4_5SM1004TMEM4LOAD26SM100_TMEM_LOAD_32dp32b32xENS4_13SM90_TMA_LOADES19_NS4_39AutoVectorizingCopyWithAssumedAlignmentILi128EEENS4_14SM90_TMA_STOREES19_S20_S20_EEEvvEEEEvNT_6ParamsE,"aw",@nobits
	.sectionflags	@""
	.align	16
	.zero		1024


//--------------------- .nv.shared.reserved.0     --------------------------
	.section	.nv.shared.reserved.0,"aw",@nobits
	.weak		__nv_reservedSMEM_offset_0_alias
	.size		__nv_reservedSMEM_offset_0_alias, 0, 64
	.other		__nv_reservedSMEM_offset_0_alias,@"STO_CUDA_RESERVED_SHARED STV_DEFAULT"
__nv_reservedSMEM_offset_0_alias:
	.zero		0
.nv.shared.reserved.0:
	.zero		64
	.weak		__nv_reservedSMEM_tcgen05_partition
	.type		__nv_reservedSMEM_tcgen05_partition,@object
	.size		__nv_reservedSMEM_tcgen05_partition,(.L_0 - __nv_reservedSMEM_tcgen05_partition)
__nv_reservedSMEM_tcgen05_partition:
	.zero		32
.L_0:


//--------------------- .nv.global                --------------------------
	.section	.nv.global,"aw",@nobits
.nv.global:
	.type		_ZN40_INTERNAL_eea06cfb_4_k_cu_3445d855_113674cute1_E,@object
	.size		_ZN40_INTERNAL_eea06cfb_4_k_cu_3445d855_113674cute1_E,(_ZN40_INTERNAL_eea06cfb_4_k_cu_3445d855_113674cuda3std3__45__cpo6cbeginE - _ZN40_INTERNAL_eea06cfb_4_k_cu_3445d855_113674cute1_E)
_ZN40_INTERNAL_eea06cfb_4_k_cu_3445d855_113674cute1_E:
	.zero		1
	.type		_ZN40_INTERNAL_eea06cfb_4_k_cu_3445d855_113674cuda3std3__45__cpo6cbeginE,@object
	.size		_ZN40_INTERNAL_eea06cfb_4_k_cu_3445d855_113674cuda3std3__45__cpo6cbeginE,(_ZN40_INTERNAL_eea06cfb_4_k_cu_3445d855_113674cuda3std3__48in_placeE - _ZN40_INTERNAL_eea06cfb_4_k_cu_3445d855_113674cuda3std3__45__cpo6cbeginE)
_ZN40_INTERNAL_eea06cfb_4_k_cu_3445d855_113674cuda3std3__45__cpo6cbeginE:
	.zero		1
	.type		_ZN40_INTERNAL_eea06cfb_4_k_cu_3445d855_113674cuda3std3__48in_placeE,@object
	.size		_ZN40_INTERNAL_eea06cfb_4_k_cu_3445d855_113674cuda3std3__48in_placeE,(_ZN40_INTERNAL_eea06cfb_4_k_cu_3445d855_113674cuda3std6ranges3__45__cpo9iter_moveE - _ZN40_INTERNAL_eea06cfb_4_k_cu_3445d855_113674cuda3std3__48in_placeE)
_ZN40_INTERNAL_eea06cfb_4_k_cu_3445d855_113674cuda3std3__48in_placeE:
	.zero		1
	.type		_ZN40_INTERNAL_eea06cfb_4_k_cu_3445d855_113674cuda3std6ranges3__45__cpo9iter_moveE,@object
	.size		_ZN40_INTERNAL_eea06cfb_4_k_cu_3445d855_113674cuda3std6ranges3__45__cpo9iter_moveE,(_ZN40_INTERNAL_eea06cfb_4_k_cu_3445d855_113674cuda3std3__45__cpo5beginE - _ZN40_INTERNAL_eea06cfb_4_k_cu_3445d855_113674cuda3std6ranges3__45__cpo9iter_moveE)
_ZN40_INTERNAL_eea06cfb_4_k_cu_3445d855_113674cuda3std6ranges3__45__cpo9iter_moveE:
	.zero		1
	.type		_ZN40_INTERNAL_eea06cfb_4_k_cu_3445d855_113674cuda3std3__45__cpo5beginE,@object
	.size		_ZN40_INTERNAL_eea06cfb_4_k_cu_3445d855_113674cuda3std3__45__cpo5beginE,(_ZN40_INTERNAL_eea06cfb_4_k_cu_3445d855_113674cuda3std3__442_GLOBAL__N__eea06cfb_4_k_cu_3445d855_113676ignoreE - _ZN40_INTERNAL_eea06cfb_4_k_cu_3445d855_113674cuda3std3__45__cpo5beginE)
_ZN40_INTERNAL_eea06cfb_4_k_cu_3445d855_113674cuda3std3__45__cpo5beginE:
	.zero		1
	.type		_ZN40_INTERNAL_eea06cfb_4_k_cu_3445d855_113674cuda3std3__442_GLOBAL__N__eea06cfb_4_k_cu_3445d855_113676ignoreE,@object
	.size		_ZN40_INTERNAL_eea06cfb_4_k_cu_3445d855_113674cuda3std3__442_GLOBAL__N__eea06cfb_4_k_cu_3445d855_113676ignoreE,(_ZN40_INTERNAL_eea06cfb_4_k_cu_3445d855_113674cute7productE - _ZN40_INTERNAL_eea06cfb_4_k_cu_3445d855_113674cuda3std3__442_GLOBAL__N__eea06cfb_4_k_cu_3445d855_113676ignoreE)
_ZN40_INTERNAL_eea06cfb_4_k_cu_3445d855_113674cuda3std3__442_GLOBAL__N__eea06cfb_4_k_cu_3445d855_113676ignoreE:
	.zero		1
	.type		_ZN40_INTERNAL_eea06cfb_4_k_cu_3445d855_113674cute7productE,@object
	.size		_ZN40_INTERNAL_eea06cfb_4_k_cu_3445d855_113674cute7productE,(_ZN40_INTERNAL_eea06cfb_4_k_cu_3445d855_113674cuda3std3__45__cpo3endE - _ZN40_INTERNAL_eea06cfb_4_k_cu_3445d855_113674cute7productE)
_ZN40_INTERNAL_eea06cfb_4_k_cu_3445d855_113674cute7productE:
	.zero		1
	.type		_ZN40_INTERNAL_eea06cfb_4_k_cu_3445d855_113674cuda3std3__45__cpo3endE,@object
	.size		_ZN40_INTERNAL_eea06cfb_4_k_cu_3445d855_113674cuda3std3__45__cpo3endE,(_ZN40_INTERNAL_eea06cfb_4_k_cu_3445d855_113674cuda3std3__419piecewise_constructE - _ZN40_INTERNAL_eea06cfb_4_k_cu_3445d855_113674cuda3std3__45__cpo3endE)
_ZN40_INTERNAL_eea06cfb_4_k_cu_3445d855_113674cuda3std3__45__cpo3endE:
	.zero		1
	.type		_ZN40_INTERNAL_eea06cfb_4_k_cu_3445d855_113674cuda3std3__419piecewise_constructE,@object
	.size		_ZN40_INTERNAL_eea06cfb_4_k_cu_3445d855_113674cuda3std3__419piecewise_constructE,(_ZN40_INTERNAL_eea06cfb_4_k_cu_3445d855_113674cuda3std3__45__cpo4cendE - _ZN40_INTERNAL_eea06cfb_4_k_cu_3445d855_113674cuda3std3__419piecewise_constructE)
_ZN40_INTERNAL_eea06cfb_4_k_cu_3445d855_113674cuda3std3__419piecewise_constructE:
	.zero		1
	.type		_ZN40_INTERNAL_eea06cfb_4_k_cu_3445d855_113674cuda3std3__45__cpo4cendE,@object
	.size		_ZN40_INTERNAL_eea06cfb_4_k_cu_3445d855_113674cuda3std3__45__cpo4cendE,(_ZN40_INTERNAL_eea06cfb_4_k_cu_3445d855_113674cuda3std6ranges3__45__cpo4swapE - _ZN40_INTERNAL_eea06cfb_4_k_cu_3445d855_113674cuda3std3__45__cpo4cendE)
_ZN40_INTERNAL_eea06cfb_4_k_cu_3445d855_113674cuda3std3__45__cpo4cendE:
	.zero		1
	.type		_ZN40_INTERNAL_eea06cfb_4_k_cu_3445d855_113674cuda3std6ranges3__45__cpo4swapE,@object
	.size		_ZN40_INTERNAL_eea06cfb_4_k_cu_3445d855_113674cuda3std6ranges3__45__cpo4swapE,(.L_10 - _ZN40_INTERNAL_eea06cfb_4_k_cu_3445d855_113674cuda3std6ranges3__45__cpo4swapE)
_ZN40_INTERNAL_eea06cfb_4_k_cu_3445d855_113674cuda3std6ranges3__45__cpo4swapE:
	.zero		1
.L_10:


//--------------------- .nv.constant0._ZN7cutlass13device_kernelINS_4gemm6kernel13GemmUniversalIN4cute5tupleIJiiiiEEENS1_10collective13CollectiveMmaINS1_35MainloopSm100TmaUmmaWarpSpecializedILi4ELi2ELi4ENS5_IJNS4_1CILi2EEENSA_ILi1EEESC_EEEEENS5_IJNSA_ILi128EEESF_NSA_ILi32EEEEEEaNS5_IJlSC_lEEEaSI_NS4_8TiledMMAINS4_8MMA_AtomIJNS4_21SM100_MMA_S8_2x1SM_SSIaaiLi128ELi128ELNS4_4UMMA5MajorE0ELSN_0ELNSM_8SaturateE0EEEEEENS4_6LayoutINS5_IJSC_SC_SC_EEENS5_IJNSA_ILi0EEEST_ST_EEEEENS5_IJNS4_10UnderscoreESW_SW_EEEEENS4_18SM100_TMA_2SM_LOADENS4_14ComposedLayoutINS4_7SwizzleILi1ELi4ELi3EEENS4_18smem_ptr_flag_bitsILi8EEENSR_INS5_IJNSA_ILi8EEESG_EEENS5_IJSG_SC_EEEEEEEvNS4_8identityESZ_S19_vS1A_EENS_8epilogue10collective18CollectiveEpilogueINS1C_23Sm100TmaWarpSpecializedILi2ELi2ELi32ELb0ELb0EEEJNS5_IJNSA_ILi64EEESF_SG_EEENS5_IJNSR_IS1H_SC_EENSR_INS5_IJSG_SB_EEENS5_IJSC_S1H_EEEEEEEEaSI_aSI_NS1C_6fusion15FusionCallbacksIS1G_NS1O_17LinearCombinationIaiaiLNS_15FloatRoundStyleE2EEES1I_S1N_JEEENS4_5SM1004TMEM4LOAD26SM100_TMEM_LOAD_32dp32b32xENS4_13SM90_TMA_LOADES19_NS4_39AutoVectorizingCopyWithAssumedAlignmentILi128EEENS4_14SM90_TMA_STOREES19_S20_S20_EEEvvEEEEvNT_6ParamsE --------------------------
	.section	.nv.constant0._ZN7cutlass13device_kernelINS_4gemm6kernel13GemmUniversalIN4cute5tupleIJiiiiEEENS1_10collective13CollectiveMmaINS1_35MainloopSm100TmaUmmaWarpSpecializedILi4ELi2ELi4ENS5_IJNS4_1CILi2EEENSA_ILi1EEESC_EEEEENS5_IJNSA_ILi128EEESF_NSA_ILi32EEEEEEaNS5_IJlSC_lEEEaSI_NS4_8TiledMMAINS4_8MMA_AtomIJNS4_21SM100_MMA_S8_2x1SM_SSIaaiLi128ELi128ELNS4_4UMMA5MajorE0ELSN_0ELNSM_8SaturateE0EEEEEENS4_6LayoutINS5_IJSC_SC_SC_EEENS5_IJNSA_ILi0EEEST_ST_EEEEENS5_IJNS4_10UnderscoreESW_SW_EEEEENS4_18SM100_TMA_2SM_LOADENS4_14ComposedLayoutINS4_7SwizzleILi1ELi4ELi3EEENS4_18smem_ptr_flag_bitsILi8EEENSR_INS5_IJNSA_ILi8EEESG_EEENS5_IJSG_SC_EEEEEEEvNS4_8identityESZ_S19_vS1A_EENS_8epilogue10collective18CollectiveEpilogueINS1C_23Sm100TmaWarpSpecializedILi2ELi2ELi32ELb0ELb0EEEJNS5_IJNSA_ILi64EEESF_SG_EEENS5_IJNSR_IS1H_SC_EENSR_INS5_IJSG_SB_EEENS5_IJSC_S1H_EEEEEEEEaSI_aSI_NS1C_6fusion15FusionCallbacksIS1G_NS1O_17LinearCombinationIaiaiLNS_15FloatRoundStyleE2EEES1I_S1N_JEEENS4_5SM1004TMEM4LOAD26SM100_TMEM_LOAD_32dp32b32xENS4_13SM90_TMA_LOADES19_NS4_39AutoVectorizingCopyWithAssumedAlignmentILi128EEENS4_14SM90_TMA_STOREES19_S20_S20_EEEvvEEEEvNT_6ParamsE,"a",@progbits
	.sectionflags	@""
	.align	4
.nv.constant0._ZN7cutlass13device_kernelINS_4gemm6kernel13GemmUniversalIN4cute5tupleIJiiiiEEENS1_10collective13CollectiveMmaINS1_35MainloopSm100TmaUmmaWarpSpecializedILi4ELi2ELi4ENS5_IJNS4_1CILi2EEENSA_ILi1EEESC_EEEEENS5_IJNSA_ILi128EEESF_NSA_ILi32EEEEEEaNS5_IJlSC_lEEEaSI_NS4_8TiledMMAINS4_8MMA_AtomIJNS4_21SM100_MMA_S8_2x1SM_SSIaaiLi128ELi128ELNS4_4UMMA5MajorE0ELSN_0ELNSM_8SaturateE0EEEEEENS4_6LayoutINS5_IJSC_SC_SC_EEENS5_IJNSA_ILi0EEEST_ST_EEEEENS5_IJNS4_10UnderscoreESW_SW_EEEEENS4_18SM100_TMA_2SM_LOADENS4_14ComposedLayoutINS4_7SwizzleILi1ELi4ELi3EEENS4_18smem_ptr_flag_bitsILi8EEENSR_INS5_IJNSA_ILi8EEESG_EEENS5_IJSG_SC_EEEEEEEvNS4_8identityESZ_S19_vS1A_EENS_8epilogue10collective18CollectiveEpilogueINS1C_23Sm100TmaWarpSpecializedILi2ELi2ELi32ELb0ELb0EEEJNS5_IJNSA_ILi64EEESF_SG_EEENS5_IJNSR_IS1H_SC_EENSR_INS5_IJSG_SB_EEENS5_IJSC_S1H_EEEEEEEEaSI_aSI_NS1C_6fusion15FusionCallbacksIS1G_NS1O_17LinearCombinationIaiaiLNS_15FloatRoundStyleE2EEES1I_S1N_JEEENS4_5SM1004TMEM4LOAD26SM100_TMEM_LOAD_32dp32b32xENS4_13SM90_TMA_LOADES19_NS4_39AutoVectorizingCopyWithAssumedAlignmentILi128EEENS4_14SM90_TMA_STOREES19_S20_S20_EEEvvEEEEvNT_6ParamsE:
	.zero		2944


//--------------------- SYMBOLS --------------------------

	.type		.nv.reservedSmem.offset0,@object
	.size		.nv.reservedSmem.offset0,0x4
	.type		.nv.reservedSmem.cap,@object
	.size		.nv.reservedSmem.cap,0x4
	.type		__assertfail,@function
